//
// Generated by NVIDIA NVVM Compiler
//
// Compiler Build ID: CL-36424714
// Cuda compilation tools, release 13.0, V13.0.88
// Based on NVVM 20.0.0
//

.version 9.0
.target sm_100
.address_size 64

	// .globl	_Z17Func_kmeans_pointPfiiiPiS_S_S0_

.visible .entry _Z17Func_kmeans_pointPfiiiPiS_S_S0_(
	.param .u64 .ptr .align 1 _Z17Func_kmeans_pointPfiiiPiS_S_S0__param_0,
	.param .u32 _Z17Func_kmeans_pointPfiiiPiS_S_S0__param_1,
	.param .u32 _Z17Func_kmeans_pointPfiiiPiS_S_S0__param_2,
	.param .u32 _Z17Func_kmeans_pointPfiiiPiS_S_S0__param_3,
	.param .u64 .ptr .align 1 _Z17Func_kmeans_pointPfiiiPiS_S_S0__param_4,
	.param .u64 .ptr .align 1 _Z17Func_kmeans_pointPfiiiPiS_S_S0__param_5,
	.param .u64 .ptr .align 1 _Z17Func_kmeans_pointPfiiiPiS_S_S0__param_6,
	.param .u64 .ptr .align 1 _Z17Func_kmeans_pointPfiiiPiS_S_S0__param_7
)
{
	.reg .pred 	%p<38>;
	.reg .b32 	%r<145>;
	.reg .b32 	%f<233>;
	.reg .b64 	%rd<79>;

	ld.param.u64 	%rd9, [_Z17Func_kmeans_pointPfiiiPiS_S_S0__param_0];
	ld.param.u32 	%r75, [_Z17Func_kmeans_pointPfiiiPiS_S_S0__param_1];
	ld.param.u32 	%r77, [_Z17Func_kmeans_pointPfiiiPiS_S_S0__param_2];
	ld.param.u32 	%r76, [_Z17Func_kmeans_pointPfiiiPiS_S_S0__param_3];
	ld.param.u64 	%rd10, [_Z17Func_kmeans_pointPfiiiPiS_S_S0__param_5];
	ld.param.u64 	%rd11, [_Z17Func_kmeans_pointPfiiiPiS_S_S0__param_6];
	cvta.to.global.u64 	%rd1, %rd10;
	cvta.to.global.u64 	%rd2, %rd11;
	cvta.to.global.u64 	%rd3, %rd9;
	mov.u32 	%r78, %ntid.x;
	mov.u32 	%r79, %ctaid.x;
	mov.u32 	%r80, %tid.x;
	mad.lo.s32 	%r1, %r78, %r79, %r80;
	setp.ge.s32 	%p1, %r1, %r77;
	@%p1 bra 	$L__BB0_47;
	setp.lt.s32 	%p2, %r75, 1;
	mov.f32 	%f219, 0f00000000;
	@%p2 bra 	$L__BB0_13;
	mul.lo.s32 	%r2, %r75, %r1;
	and.b32  	%r3, %r75, 7;
	setp.lt.u32 	%p3, %r75, 8;
	mov.b32 	%r116, 0;
	mov.f32 	%f219, 0f00000000;
	@%p3 bra 	$L__BB0_5;
	and.b32  	%r116, %r75, 2147483640;
	mov.b32 	%r126, 0;
	mov.f32 	%f219, 0f00000000;
$L__BB0_4:
	.pragma "nounroll";
	add.s32 	%r83, %r126, %r2;
	mul.wide.s32 	%rd12, %r83, 4;
	add.s64 	%rd13, %rd3, %rd12;
	ld.global.f32 	%f36, [%rd13];
	mul.wide.u32 	%rd14, %r126, 4;
	add.s64 	%rd15, %rd1, %rd14;
	ld.global.f32 	%f37, [%rd15];
	sub.f32 	%f38, %f36, %f37;
	fma.rn.f32 	%f39, %f38, %f38, %f219;
	ld.global.f32 	%f40, [%rd13+4];
	ld.global.f32 	%f41, [%rd15+4];
	sub.f32 	%f42, %f40, %f41;
	fma.rn.f32 	%f43, %f42, %f42, %f39;
	ld.global.f32 	%f44, [%rd13+8];
	ld.global.f32 	%f45, [%rd15+8];
	sub.f32 	%f46, %f44, %f45;
	fma.rn.f32 	%f47, %f46, %f46, %f43;
	ld.global.f32 	%f48, [%rd13+12];
	ld.global.f32 	%f49, [%rd15+12];
	sub.f32 	%f50, %f48, %f49;
	fma.rn.f32 	%f51, %f50, %f50, %f47;
	ld.global.f32 	%f52, [%rd13+16];
	ld.global.f32 	%f53, [%rd15+16];
	sub.f32 	%f54, %f52, %f53;
	fma.rn.f32 	%f55, %f54, %f54, %f51;
	ld.global.f32 	%f56, [%rd13+20];
	ld.global.f32 	%f57, [%rd15+20];
	sub.f32 	%f58, %f56, %f57;
	fma.rn.f32 	%f59, %f58, %f58, %f55;
	ld.global.f32 	%f60, [%rd13+24];
	ld.global.f32 	%f61, [%rd15+24];
	sub.f32 	%f62, %f60, %f61;
	fma.rn.f32 	%f63, %f62, %f62, %f59;
	ld.global.f32 	%f64, [%rd13+28];
	ld.global.f32 	%f65, [%rd15+28];
	sub.f32 	%f66, %f64, %f65;
	fma.rn.f32 	%f219, %f66, %f66, %f63;
	add.s32 	%r126, %r126, 8;
	setp.eq.s32 	%p4, %r126, %r116;
	@%p4 bra 	$L__BB0_5;
	bra.uni 	$L__BB0_4;
$L__BB0_5:
	setp.eq.s32 	%p5, %r3, 0;
	@%p5 bra 	$L__BB0_13;
	and.b32  	%r6, %r75, 3;
	setp.lt.u32 	%p6, %r3, 4;
	@%p6 bra 	$L__BB0_8;
	add.s32 	%r84, %r116, %r2;
	mul.wide.s32 	%rd16, %r84, 4;
	add.s64 	%rd17, %rd3, %rd16;
	ld.global.f32 	%f68, [%rd17];
	mul.wide.u32 	%rd18, %r116, 4;
	add.s64 	%rd19, %rd1, %rd18;
	ld.global.f32 	%f69, [%rd19];
	sub.f32 	%f70, %f68, %f69;
	fma.rn.f32 	%f71, %f70, %f70, %f219;
	ld.global.f32 	%f72, [%rd17+4];
	ld.global.f32 	%f73, [%rd19+4];
	sub.f32 	%f74, %f72, %f73;
	fma.rn.f32 	%f75, %f74, %f74, %f71;
	ld.global.f32 	%f76, [%rd17+8];
	ld.global.f32 	%f77, [%rd19+8];
	sub.f32 	%f78, %f76, %f77;
	fma.rn.f32 	%f79, %f78, %f78, %f75;
	ld.global.f32 	%f80, [%rd17+12];
	ld.global.f32 	%f81, [%rd19+12];
	sub.f32 	%f82, %f80, %f81;
	fma.rn.f32 	%f219, %f82, %f82, %f79;
	add.s32 	%r116, %r116, 4;
$L__BB0_8:
	setp.eq.s32 	%p7, %r6, 0;
	@%p7 bra 	$L__BB0_13;
	setp.eq.s32 	%p8, %r6, 1;
	@%p8 bra 	$L__BB0_11;
	add.s32 	%r85, %r116, %r2;
	mul.wide.s32 	%rd20, %r85, 4;
	add.s64 	%rd21, %rd3, %rd20;
	ld.global.f32 	%f84, [%rd21];
	mul.wide.u32 	%rd22, %r116, 4;
	add.s64 	%rd23, %rd1, %rd22;
	ld.global.f32 	%f85, [%rd23];
	sub.f32 	%f86, %f84, %f85;
	fma.rn.f32 	%f87, %f86, %f86, %f219;
	ld.global.f32 	%f88, [%rd21+4];
	ld.global.f32 	%f89, [%rd23+4];
	sub.f32 	%f90, %f88, %f89;
	fma.rn.f32 	%f219, %f90, %f90, %f87;
	add.s32 	%r116, %r116, 2;
$L__BB0_11:
	and.b32  	%r86, %r75, 1;
	setp.eq.b32 	%p9, %r86, 1;
	not.pred 	%p10, %p9;
	@%p10 bra 	$L__BB0_13;
	add.s32 	%r87, %r116, %r2;
	mul.wide.s32 	%rd24, %r87, 4;
	add.s64 	%rd25, %rd3, %rd24;
	ld.global.f32 	%f91, [%rd25];
	mul.wide.u32 	%rd26, %r116, 4;
	add.s64 	%rd27, %rd1, %rd26;
	ld.global.f32 	%f92, [%rd27];
	sub.f32 	%f93, %f91, %f92;
	fma.rn.f32 	%f219, %f93, %f93, %f219;
$L__BB0_13:
	setp.lt.s32 	%p11, %r76, 2;
	mov.b32 	%r135, 0;
	@%p11 bra 	$L__BB0_34;
	setp.lt.s32 	%p12, %r75, 1;
	mul.lo.s32 	%r11, %r75, %r1;
	@%p12 bra 	$L__BB0_28;
	and.b32  	%r12, %r75, 7;
	and.b32  	%r13, %r75, 2147483640;
	neg.s32 	%r14, %r13;
	mov.b32 	%r120, 1;
	mov.b32 	%r135, 0;
$L__BB0_16:
	setp.lt.u32 	%p19, %r75, 8;
	mul.lo.s32 	%r17, %r120, %r75;
	mov.b32 	%r124, 0;
	mov.f32 	%f228, 0f00000000;
	@%p19 bra 	$L__BB0_19;
	mul.wide.u32 	%rd28, %r17, 4;
	add.s64 	%rd29, %rd1, %rd28;
	add.s64 	%rd78, %rd29, 16;
	mov.f32 	%f228, 0f00000000;
	mov.u32 	%r121, %r11;
	mov.u32 	%r122, %r14;
$L__BB0_18:
	.pragma "nounroll";
	mul.wide.s32 	%rd30, %r121, 4;
	add.s64 	%rd31, %rd3, %rd30;
	ld.global.f32 	%f97, [%rd31];
	ld.global.f32 	%f98, [%rd78+-16];
	sub.f32 	%f99, %f97, %f98;
	fma.rn.f32 	%f100, %f99, %f99, %f228;
	ld.global.f32 	%f101, [%rd31+4];
	ld.global.f32 	%f102, [%rd78+-12];
	sub.f32 	%f103, %f101, %f102;
	fma.rn.f32 	%f104, %f103, %f103, %f100;
	ld.global.f32 	%f105, [%rd31+8];
	ld.global.f32 	%f106, [%rd78+-8];
	sub.f32 	%f107, %f105, %f106;
	fma.rn.f32 	%f108, %f107, %f107, %f104;
	ld.global.f32 	%f109, [%rd31+12];
	ld.global.f32 	%f110, [%rd78+-4];
	sub.f32 	%f111, %f109, %f110;
	fma.rn.f32 	%f112, %f111, %f111, %f108;
	ld.global.f32 	%f113, [%rd31+16];
	ld.global.f32 	%f114, [%rd78];
	sub.f32 	%f115, %f113, %f114;
	fma.rn.f32 	%f116, %f115, %f115, %f112;
	ld.global.f32 	%f117, [%rd31+20];
	ld.global.f32 	%f118, [%rd78+4];
	sub.f32 	%f119, %f117, %f118;
	fma.rn.f32 	%f120, %f119, %f119, %f116;
	ld.global.f32 	%f121, [%rd31+24];
	ld.global.f32 	%f122, [%rd78+8];
	sub.f32 	%f123, %f121, %f122;
	fma.rn.f32 	%f124, %f123, %f123, %f120;
	ld.global.f32 	%f125, [%rd31+28];
	ld.global.f32 	%f126, [%rd78+12];
	sub.f32 	%f127, %f125, %f126;
	fma.rn.f32 	%f228, %f127, %f127, %f124;
	add.s32 	%r122, %r122, 8;
	add.s32 	%r121, %r121, 8;
	add.s64 	%rd78, %rd78, 32;
	setp.ne.s32 	%p20, %r122, 0;
	mov.u32 	%r124, %r13;
	@%p20 bra 	$L__BB0_18;
$L__BB0_19:
	setp.eq.s32 	%p21, %r12, 0;
	@%p21 bra 	$L__BB0_27;
	add.s32 	%r100, %r12, -1;
	setp.lt.u32 	%p22, %r100, 3;
	@%p22 bra 	$L__BB0_22;
	add.s32 	%r101, %r124, %r11;
	mul.wide.s32 	%rd32, %r101, 4;
	add.s64 	%rd33, %rd3, %rd32;
	ld.global.f32 	%f129, [%rd33];
	add.s32 	%r102, %r124, %r17;
	mul.wide.u32 	%rd34, %r102, 4;
	add.s64 	%rd35, %rd1, %rd34;
	ld.global.f32 	%f130, [%rd35];
	sub.f32 	%f131, %f129, %f130;
	fma.rn.f32 	%f132, %f131, %f131, %f228;
	ld.global.f32 	%f133, [%rd33+4];
	cvt.u64.u32 	%rd36, %r17;
	cvt.u64.u32 	%rd37, %r124;
	add.s64 	%rd38, %rd37, %rd36;
	shl.b64 	%rd39, %rd38, 2;
	add.s64 	%rd40, %rd1, %rd39;
	ld.global.f32 	%f134, [%rd40+4];
	sub.f32 	%f135, %f133, %f134;
	fma.rn.f32 	%f136, %f135, %f135, %f132;
	ld.global.f32 	%f137, [%rd33+8];
	ld.global.f32 	%f138, [%rd40+8];
	sub.f32 	%f139, %f137, %f138;
	fma.rn.f32 	%f140, %f139, %f139, %f136;
	ld.global.f32 	%f141, [%rd33+12];
	ld.global.f32 	%f142, [%rd40+12];
	sub.f32 	%f143, %f141, %f142;
	fma.rn.f32 	%f228, %f143, %f143, %f140;
	add.s32 	%r124, %r124, 4;
$L__BB0_22:
	and.b32  	%r103, %r75, 3;
	setp.eq.s32 	%p23, %r103, 0;
	@%p23 bra 	$L__BB0_27;
	setp.eq.s32 	%p24, %r103, 1;
	@%p24 bra 	$L__BB0_25;
	add.s32 	%r104, %r124, %r11;
	mul.wide.s32 	%rd41, %r104, 4;
	add.s64 	%rd42, %rd3, %rd41;
	ld.global.f32 	%f145, [%rd42];
	add.s32 	%r105, %r124, %r17;
	mul.wide.u32 	%rd43, %r105, 4;
	add.s64 	%rd44, %rd1, %rd43;
	ld.global.f32 	%f146, [%rd44];
	sub.f32 	%f147, %f145, %f146;
	fma.rn.f32 	%f148, %f147, %f147, %f228;
	ld.global.f32 	%f149, [%rd42+4];
	cvt.u64.u32 	%rd45, %r17;
	cvt.u64.u32 	%rd46, %r124;
	add.s64 	%rd47, %rd46, %rd45;
	shl.b64 	%rd48, %rd47, 2;
	add.s64 	%rd49, %rd1, %rd48;
	ld.global.f32 	%f150, [%rd49+4];
	sub.f32 	%f151, %f149, %f150;
	fma.rn.f32 	%f228, %f151, %f151, %f148;
	add.s32 	%r124, %r124, 2;
$L__BB0_25:
	and.b32  	%r106, %r75, 1;
	setp.eq.b32 	%p25, %r106, 1;
	not.pred 	%p26, %p25;
	@%p26 bra 	$L__BB0_27;
	add.s32 	%r107, %r124, %r11;
	mul.wide.s32 	%rd50, %r107, 4;
	add.s64 	%rd51, %rd3, %rd50;
	ld.global.f32 	%f152, [%rd51];
	add.s32 	%r108, %r124, %r17;
	mul.wide.u32 	%rd52, %r108, 4;
	add.s64 	%rd53, %rd1, %rd52;
	ld.global.f32 	%f153, [%rd53];
	sub.f32 	%f154, %f152, %f153;
	fma.rn.f32 	%f228, %f154, %f154, %f228;
$L__BB0_27:
	setp.lt.f32 	%p27, %f228, %f219;
	selp.b32 	%r135, %r120, %r135, %p27;
	selp.f32 	%f219, %f228, %f219, %p27;
	add.s32 	%r120, %r120, 1;
	setp.eq.s32 	%p28, %r120, %r76;
	@%p28 bra 	$L__BB0_34;
	bra.uni 	$L__BB0_16;
$L__BB0_28:
	add.s32 	%r29, %r76, -1;
	add.s32 	%r92, %r76, -2;
	and.b32  	%r30, %r29, 3;
	setp.lt.u32 	%p13, %r92, 3;
	mov.b32 	%r133, 1;
	mov.b32 	%r135, 0;
	@%p13 bra 	$L__BB0_31;
	and.b32  	%r31, %r29, -4;
	mov.b32 	%r128, 1;
	mov.b32 	%r135, 0;
$L__BB0_30:
	setp.gt.f32 	%p14, %f219, 0f00000000;
	selp.b32 	%r135, %r128, %r135, %p14;
	selp.f32 	%f219, 0f00000000, %f219, %p14;
	add.s32 	%r133, %r128, 4;
	add.s32 	%r95, %r128, 3;
	setp.ne.s32 	%p15, %r95, %r31;
	mov.u32 	%r128, %r133;
	@%p15 bra 	$L__BB0_30;
$L__BB0_31:
	setp.eq.s32 	%p16, %r30, 0;
	@%p16 bra 	$L__BB0_34;
	mov.b32 	%r134, 0;
$L__BB0_33:
	.pragma "nounroll";
	setp.gt.f32 	%p17, %f219, 0f00000000;
	selp.b32 	%r135, %r133, %r135, %p17;
	selp.f32 	%f219, 0f00000000, %f219, %p17;
	add.s32 	%r133, %r133, 1;
	add.s32 	%r134, %r134, 1;
	setp.ne.s32 	%p18, %r134, %r30;
	@%p18 bra 	$L__BB0_33;
$L__BB0_34:
	ld.param.u64 	%rd77, [_Z17Func_kmeans_pointPfiiiPiS_S_S0__param_7];
	ld.param.u64 	%rd76, [_Z17Func_kmeans_pointPfiiiPiS_S_S0__param_4];
	setp.lt.s32 	%p29, %r75, 1;
	cvta.to.global.u64 	%rd54, %rd76;
	mul.wide.s32 	%rd55, %r1, 4;
	add.s64 	%rd56, %rd54, %rd55;
	st.global.u32 	[%rd56], %r135;
	cvta.to.global.u64 	%rd57, %rd77;
	mul.wide.u32 	%rd58, %r135, 4;
	add.s64 	%rd59, %rd57, %rd58;
	atom.global.add.u32 	%r109, [%rd59], 1;
	@%p29 bra 	$L__BB0_47;
	mul.lo.s32 	%r48, %r75, %r1;
	mul.lo.s32 	%r49, %r135, %r75;
	setp.lt.u32 	%p30, %r75, 16;
	mov.b32 	%r140, 0;
	@%p30 bra 	$L__BB0_38;
	and.b32  	%r140, %r75, 2147483632;
	neg.s32 	%r138, %r140;
	mov.u32 	%r136, %r49;
	mov.u32 	%r137, %r48;
$L__BB0_37:
	.pragma "nounroll";
	mul.wide.s32 	%rd60, %r137, 4;
	add.s64 	%rd61, %rd3, %rd60;
	mul.wide.s32 	%rd62, %r136, 4;
	add.s64 	%rd63, %rd2, %rd62;
	ld.global.f32 	%f155, [%rd61];
	atom.global.add.f32 	%f156, [%rd63], %f155;
	ld.global.f32 	%f157, [%rd61+4];
	atom.global.add.f32 	%f158, [%rd63+4], %f157;
	ld.global.f32 	%f159, [%rd61+8];
	atom.global.add.f32 	%f160, [%rd63+8], %f159;
	ld.global.f32 	%f161, [%rd61+12];
	atom.global.add.f32 	%f162, [%rd63+12], %f161;
	ld.global.f32 	%f163, [%rd61+16];
	atom.global.add.f32 	%f164, [%rd63+16], %f163;
	ld.global.f32 	%f165, [%rd61+20];
	atom.global.add.f32 	%f166, [%rd63+20], %f165;
	ld.global.f32 	%f167, [%rd61+24];
	atom.global.add.f32 	%f168, [%rd63+24], %f167;
	ld.global.f32 	%f169, [%rd61+28];
	atom.global.add.f32 	%f170, [%rd63+28], %f169;
	ld.global.f32 	%f171, [%rd61+32];
	atom.global.add.f32 	%f172, [%rd63+32], %f171;
	ld.global.f32 	%f173, [%rd61+36];
	atom.global.add.f32 	%f174, [%rd63+36], %f173;
	ld.global.f32 	%f175, [%rd61+40];
	atom.global.add.f32 	%f176, [%rd63+40], %f175;
	ld.global.f32 	%f177, [%rd61+44];
	atom.global.add.f32 	%f178, [%rd63+44], %f177;
	ld.global.f32 	%f179, [%rd61+48];
	atom.global.add.f32 	%f180, [%rd63+48], %f179;
	ld.global.f32 	%f181, [%rd61+52];
	atom.global.add.f32 	%f182, [%rd63+52], %f181;
	ld.global.f32 	%f183, [%rd61+56];
	atom.global.add.f32 	%f184, [%rd63+56], %f183;
	ld.global.f32 	%f185, [%rd61+60];
	atom.global.add.f32 	%f186, [%rd63+60], %f185;
	add.s32 	%r138, %r138, 16;
	add.s32 	%r137, %r137, 16;
	add.s32 	%r136, %r136, 16;
	setp.ne.s32 	%p31, %r138, 0;
	@%p31 bra 	$L__BB0_37;
$L__BB0_38:
	and.b32  	%r59, %r75, 15;
	setp.eq.s32 	%p32, %r59, 0;
	@%p32 bra 	$L__BB0_47;
	and.b32  	%r60, %r75, 7;
	setp.lt.u32 	%p33, %r59, 8;
	@%p33 bra 	$L__BB0_41;
	add.s32 	%r112, %r140, %r48;
	mul.wide.s32 	%rd64, %r112, 4;
	add.s64 	%rd65, %rd3, %rd64;
	ld.global.f32 	%f187, [%rd65];
	add.s32 	%r113, %r140, %r49;
	mul.wide.s32 	%rd66, %r113, 4;
	add.s64 	%rd67, %rd2, %rd66;
	atom.global.add.f32 	%f188, [%rd67], %f187;
	ld.global.f32 	%f189, [%rd65+4];
	atom.global.add.f32 	%f190, [%rd67+4], %f189;
	ld.global.f32 	%f191, [%rd65+8];
	atom.global.add.f32 	%f192, [%rd67+8], %f191;
	ld.global.f32 	%f193, [%rd65+12];
	atom.global.add.f32 	%f194, [%rd67+12], %f193;
	ld.global.f32 	%f195, [%rd65+16];
	atom.global.add.f32 	%f196, [%rd67+16], %f195;
	ld.global.f32 	%f197, [%rd65+20];
	atom.global.add.f32 	%f198, [%rd67+20], %f197;
	ld.global.f32 	%f199, [%rd65+24];
	atom.global.add.f32 	%f200, [%rd67+24], %f199;
	ld.global.f32 	%f201, [%rd65+28];
	atom.global.add.f32 	%f202, [%rd67+28], %f201;
	add.s32 	%r140, %r140, 8;
$L__BB0_41:
	setp.eq.s32 	%p34, %r60, 0;
	@%p34 bra 	$L__BB0_47;
	and.b32  	%r63, %r75, 3;
	setp.lt.u32 	%p35, %r60, 4;
	@%p35 bra 	$L__BB0_44;
	add.s32 	%r114, %r140, %r48;
	mul.wide.s32 	%rd68, %r114, 4;
	add.s64 	%rd69, %rd3, %rd68;
	ld.global.f32 	%f203, [%rd69];
	add.s32 	%r115, %r140, %r49;
	mul.wide.s32 	%rd70, %r115, 4;
	add.s64 	%rd71, %rd2, %rd70;
	atom.global.add.f32 	%f204, [%rd71], %f203;
	ld.global.f32 	%f205, [%rd69+4];
	atom.global.add.f32 	%f206, [%rd71+4], %f205;
	ld.global.f32 	%f207, [%rd69+8];
	atom.global.add.f32 	%f208, [%rd71+8], %f207;
	ld.global.f32 	%f209, [%rd69+12];
	atom.global.add.f32 	%f210, [%rd71+12], %f209;
	add.s32 	%r140, %r140, 4;
$L__BB0_44:
	setp.eq.s32 	%p36, %r63, 0;
	@%p36 bra 	$L__BB0_47;
	add.s32 	%r144, %r140, %r49;
	add.s32 	%r143, %r140, %r48;
	neg.s32 	%r142, %r63;
$L__BB0_46:
	.pragma "nounroll";
	mul.wide.s32 	%rd72, %r144, 4;
	add.s64 	%rd73, %rd2, %rd72;
	mul.wide.s32 	%rd74, %r143, 4;
	add.s64 	%rd75, %rd3, %rd74;
	ld.global.f32 	%f211, [%rd75];
	atom.global.add.f32 	%f212, [%rd73], %f211;
	add.s32 	%r144, %r144, 1;
	add.s32 	%r143, %r143, 1;
	add.s32 	%r142, %r142, 1;
	setp.ne.s32 	%p37, %r142, 0;
	@%p37 bra 	$L__BB0_46;
$L__BB0_47:
	ret;

}


// ===== COMPILED SASS (sm_100) =====

	.target	sm_100

	.elftype	@"ET_EXEC"


//--------------------- .note.nv.tkinfo           --------------------------
	.section	.note.nv.tkinfo,"",@"SHT_NOTE"
	.sectionflags	@"SHF_NOTE_NV_TKINFO"
	.tkinfo
        /*0018*/ 	.word	0x00000002
        /*0030*/ 	.string	""
        /*0030*/ 	.string	"ptxas"
        /*0030*/ 	.string	"Cuda compilation tools, release 13.0, V13.0.88"
        /*0030*/ 	.string	"Build cuda_13.0.r13.0/compiler.36424714_0"
        /*0030*/ 	.string	"-arch sm_100 -m 64 "



//--------------------- .note.nv.cuinfo           --------------------------
	.section	.note.nv.cuinfo,"",@"SHT_NOTE"
	.sectionflags	@"SHF_NOTE_NV_CUINFO"
        /*0018*/ 	.short	0x0002
        /*001a*/ 	.short	0x0064
        /*001c*/ 	.short	0x0082
	.zero		2


//--------------------- .nv.info                  --------------------------
	.section	.nv.info,"",@"SHT_CUDA_INFO"
	.align	4


	//----- nvinfo : EIATTR_REGCOUNT
	.align		4
        /*0000*/ 	.byte	0x04, 0x2f
        /*0002*/ 	.short	(.L_1 - .L_0)
	.align		4
.L_0:
        /*0004*/ 	.word	index@(_Z17Func_kmeans_pointPfiiiPiS_S_S0_)
        /*0008*/ 	.word	0x0000001f


	//----- nvinfo : EIATTR_FRAME_SIZE
	.align		4
.L_1:
        /*000c*/ 	.byte	0x04, 0x11
        /*000e*/ 	.short	(.L_3 - .L_2)
	.align		4
.L_2:
        /*0010*/ 	.word	index@(_Z17Func_kmeans_pointPfiiiPiS_S_S0_)
        /*0014*/ 	.word	0x00000000


	//----- nvinfo : EIATTR_MIN_STACK_SIZE
	.align		4
.L_3:
        /*0018*/ 	.byte	0x04, 0x12
        /*001a*/ 	.short	(.L_5 - .L_4)
	.align		4
.L_4:
        /*001c*/ 	.word	index@(_Z17Func_kmeans_pointPfiiiPiS_S_S0_)
        /*0020*/ 	.word	0x00000000
.L_5:


//--------------------- .nv.compat                --------------------------
	.section	.nv.compat,"",@"SHT_CUDA_COMPAT_INFO"
	.align	4
        /*0000*/ 	.byte	0x02, 0x09, 0x00, 0x00, 0x02, 0x02, 0x01, 0x00, 0x02, 0x05, 0x05, 0x00, 0x03, 0x07, 0x01, 0x01
        /*0010*/ 	.byte	0x02, 0x03, 0x00, 0x00, 0x02, 0x06, 0x01, 0x00, 0x04, 0x0b, 0x08, 0x00, 0x09, 0x00, 0x00, 0x00
        /*0020*/ 	.byte	0x00, 0x00, 0x00, 0x00


//--------------------- .nv.info._Z17Func_kmeans_pointPfiiiPiS_S_S0_ --------------------------
	.section	.nv.info._Z17Func_kmeans_pointPfiiiPiS_S_S0_,"",@"SHT_CUDA_INFO"
	.sectionflags	@""
	.align	4


	//----- nvinfo : EIATTR_CUDA_API_VERSION
	.align		4
        /*0000*/ 	.byte	0x04, 0x37
        /*0002*/ 	.short	(.L_7 - .L_6)
.L_6:
        /*0004*/ 	.word	0x00000082


	//----- nvinfo : EIATTR_KPARAM_INFO
	.align		4
.L_7:
        /*0008*/ 	.byte	0x04, 0x17
        /*000a*/ 	.short	(.L_9 - .L_8)
.L_8:
        /*000c*/ 	.word	0x00000000
        /*0010*/ 	.short	0x0007
        /*0012*/ 	.short	0x0030
        /*0014*/ 	.byte	0x00, 0xf5, 0x21, 0x00


	//----- nvinfo : EIATTR_KPARAM_INFO
	.align		4
.L_9:
        /*0018*/ 	.byte	0x04, 0x17
        /*001a*/ 	.short	(.L_11 - .L_10)
.L_10:
        /*001c*/ 	.word	0x00000000
        /*0020*/ 	.short	0x0006
        /*0022*/ 	.short	0x0028
        /*0024*/ 	.byte	0x00, 0xf5, 0x21, 0x00


	//----- nvinfo : EIATTR_KPARAM_INFO
	.align		4
.L_11:
        /*0028*/ 	.byte	0x04, 0x17
        /*002a*/ 	.short	(.L_13 - .L_12)
.L_12:
        /*002c*/ 	.word	0x00000000
        /*0030*/ 	.short	0x0005
        /*0032*/ 	.short	0x0020
        /*0034*/ 	.byte	0x00, 0xf5, 0x21, 0x00


	//----- nvinfo : EIATTR_KPARAM_INFO
	.align		4
.L_13:
        /*0038*/ 	.byte	0x04, 0x17
        /*003a*/ 	.short	(.L_15 - .L_14)
.L_14:
        /*003c*/ 	.word	0x00000000
        /*0040*/ 	.short	0x0004
        /*0042*/ 	.short	0x0018
        /*0044*/ 	.byte	0x00, 0xf5, 0x21, 0x00


	//----- nvinfo : EIATTR_KPARAM_INFO
	.align		4
.L_15:
        /*0048*/ 	.byte	0x04, 0x17
        /*004a*/ 	.short	(.L_17 - .L_16)
.L_16:
        /*004c*/ 	.word	0x00000000
        /*0050*/ 	.short	0x0003
        /*0052*/ 	.short	0x0010
        /*0054*/ 	.byte	0x00, 0xf0, 0x11, 0x00


	//----- nvinfo : EIATTR_KPARAM_INFO
	.align		4
.L_17:
        /*0058*/ 	.byte	0x04, 0x17
        /*005a*/ 	.short	(.L_19 - .L_18)
.L_18:
        /*005c*/ 	.word	0x00000000
        /*0060*/ 	.short	0x0002
        /*0062*/ 	.short	0x000c
        /*0064*/ 	.byte	0x00, 0xf0, 0x11, 0x00


	//----- nvinfo : EIATTR_KPARAM_INFO
	.align		4
.L_19:
        /*0068*/ 	.byte	0x04, 0x17
        /*006a*/ 	.short	(.L_21 - .L_20)
.L_20:
        /*006c*/ 	.word	0x00000000
        /*0070*/ 	.short	0x0001
        /*0072*/ 	.short	0x0008
        /*0074*/ 	.byte	0x00, 0xf0, 0x11, 0x00


	//----- nvinfo : EIATTR_KPARAM_INFO
	.align		4
.L_21:
        /*0078*/ 	.byte	0x04, 0x17
        /*007a*/ 	.short	(.L_23 - .L_22)
.L_22:
        /*007c*/ 	.word	0x00000000
        /*0080*/ 	.short	0x0000
        /*0082*/ 	.short	0x0000
        /*0084*/ 	.byte	0x00, 0xf5, 0x21, 0x00


	//----- nvinfo : EIATTR_SPARSE_MMA_MASK
	.align		4
.L_23:
        /*0088*/ 	.byte	0x03, 0x50
        /*008a*/ 	.short	0x0000


	//----- nvinfo : EIATTR_MAXREG_COUNT
	.align		4
        /*008c*/ 	.byte	0x03, 0x1b
        /*008e*/ 	.short	0x00ff


	//----- nvinfo : EIATTR_MERCURY_ISA_VERSION
	.align		4
        /*0090*/ 	.byte	0x03, 0x5f
        /*0092*/ 	.short	0x0101


	//----- nvinfo : EIATTR_VRC_CTA_INIT_COUNT
	.align		4
        /*0094*/ 	.byte	0x02, 0x4a
	.zero		1
	.zero		1


	//----- nvinfo : EIATTR_EXIT_INSTR_OFFSETS
	.align		4
        /*0098*/ 	.byte	0x04, 0x1c
        /*009a*/ 	.short	(.L_25 - .L_24)


	//   ....[0]....
.L_24:
        /*009c*/ 	.word	0x00000070


	//   ....[1]....
        /*00a0*/ 	.word	0x000012c0


	//   ....[2]....
        /*00a4*/ 	.word	0x00001600


	//   ....[3]....
        /*00a8*/ 	.word	0x000017c0


	//   ....[4]....
        /*00ac*/ 	.word	0x00001900


	//   ....[5]....
        /*00b0*/ 	.word	0x000019f0


	//----- nvinfo : EIATTR_CBANK_PARAM_SIZE
	.align		4
.L_25:
        /*00b4*/ 	.byte	0x03, 0x19
        /*00b6*/ 	.short	0x0038


	//----- nvinfo : EIATTR_PARAM_CBANK
	.align		4
        /*00b8*/ 	.byte	0x04, 0x0a
        /*00ba*/ 	.short	(.L_27 - .L_26)
	.align		4
.L_26:
        /*00bc*/ 	.word	index@(.nv.constant0._Z17Func_kmeans_pointPfiiiPiS_S_S0_)
        /*00c0*/ 	.short	0x0380
        /*00c2*/ 	.short	0x0038


	//----- nvinfo : EIATTR_SW_WAR
	.align		4
.L_27:
        /*00c4*/ 	.byte	0x04, 0x36
        /*00c6*/ 	.short	(.L_29 - .L_28)
.L_28:
        /*00c8*/ 	.word	0x00000008
.L_29:


//--------------------- .nv.callgraph             --------------------------
	.section	.nv.callgraph,"",@"SHT_CUDA_CALLGRAPH"
	.align	4
	.sectionentsize	8
	.align		4
        /*0000*/ 	.word	0x00000000
	.align		4
        /*0004*/ 	.word	0xffffffff
	.align		4
        /*0008*/ 	.word	0x00000000
	.align		4
        /*000c*/ 	.word	0xfffffffe
	.align		4
        /*0010*/ 	.word	0x00000000
	.align		4
        /*0014*/ 	.word	0xfffffffd
	.align		4
        /*0018*/ 	.word	0x00000000
	.align		4
        /*001c*/ 	.word	0xfffffffc


//--------------------- .text._Z17Func_kmeans_pointPfiiiPiS_S_S0_ --------------------------
	.section	.text._Z17Func_kmeans_pointPfiiiPiS_S_S0_,"ax",@progbits
	.align	128
        .global         _Z17Func_kmeans_pointPfiiiPiS_S_S0_
        .type           _Z17Func_kmeans_pointPfiiiPiS_S_S0_,@function
        .size           _Z17Func_kmeans_pointPfiiiPiS_S_S0_,(.L_x_21 - _Z17Func_kmeans_pointPfiiiPiS_S_S0_)
        .other          _Z17Func_kmeans_pointPfiiiPiS_S_S0_,@"STO_CUDA_ENTRY STV_DEFAULT"
_Z17Func_kmeans_pointPfiiiPiS_S_S0_:
.text._Z17Func_kmeans_pointPfiiiPiS_S_S0_:
[----:B------:R-:W-:Y:S01]  /*0000*/  LDC R1, c[0x0][0x37c] ;  /* 0x0000df00ff017b82 */ /* 0x000fe20000000800 */
[----:B------:R-:W0:Y:S01]  /*0010*/  S2R R0, SR_CTAID.X ;  /* 0x0000000000007919 */ /* 0x000e220000002500 */
[----:B------:R-:W0:Y:S01]  /*0020*/  LDCU UR4, c[0x0][0x360] ;  /* 0x00006c00ff0477ac */ /* 0x000e220008000800 */
[----:B------:R-:W0:Y:S01]  /*0030*/  S2R R3, SR_TID.X ;  /* 0x0000000000037919 */ /* 0x000e220000002100 */
[----:B------:R-:W1:Y:S01]  /*0040*/  LDCU UR5, c[0x0][0x38c] ;  /* 0x00007180ff0577ac */ /* 0x000e620008000800 */
[----:B0-----:R-:W-:-:S05]  /*0050*/  IMAD R0, R0, UR4, R3 ;  /* 0x0000000400007c24 */ /* 0x001fca000f8e0203 */
[----:B-1----:R-:W-:-:S13]  /*0060*/  ISETP.GE.AND P0, PT, R0, UR5, PT ;  /* 0x0000000500007c0c */ /* 0x002fda000bf06270 */
[----:B------:R-:W-:Y:S05]  /*0070*/  @P0 EXIT ;  /* 0x000000000000094d */ /* 0x000fea0003800000 */
[----:B------:R-:W0:Y:S01]  /*0080*/  LDCU UR4, c[0x0][0x388] ;  /* 0x00007100ff0477ac */ /* 0x000e220008000800 */
[----:B------:R-:W-:Y:S01]  /*0090*/  HFMA2 R2, -RZ, RZ, 0, 0 ;  /* 0x00000000ff027431 */ /* 0x000fe200000001ff */
[----:B------:R-:W1:Y:S01]  /*00a0*/  LDCU.64 UR8, c[0x0][0x358] ;  /* 0x00006b00ff0877ac */ /* 0x000e620008000a00 */
[----:B0-----:R-:W-:-:S04]  /*00b0*/  MOV R3, UR4 ;  /* 0x0000000400037c02 */ /* 0x001fc80008000f00 */
[----:B------:R-:W-:-:S13]  /*00c0*/  ISETP.GE.AND P0, PT, R3, 0x1, PT ;  /* 0x000000010300780c */ /* 0x000fda0003f06270 */
[----:B-1----:R-:W-:Y:S05]  /*00d0*/  @!P0 BRA `(.L_x_0) ;  /* 0x0000000400a08947 */ /* 0x002fea0003800000 */
[C---:B------:R-:W-:Y:S02]  /*00e0*/  ISETP.GE.U32.AND P1, PT, R3.reuse, 0x8, PT ;  /* 0x000000080300780c */ /* 0x040fe40003f26070 */
[----:B------:R-:W-:Y:S02]  /*00f0*/  LOP3.LUT R24, R3, 0x7, RZ, 0xc0, !PT ;  /* 0x0000000703187812 */ /* 0x000fe400078ec0ff */
[----:B------:R-:W-:Y:S02]  /*0100*/  MOV R8, RZ ;  /* 0x000000ff00087202 */ /* 0x000fe40000000f00 */
[----:B------:R-:W-:Y:S02]  /*0110*/  ISETP.NE.AND P0, PT, R24, RZ, PT ;  /* 0x000000ff1800720c */ /* 0x000fe40003f05270 */
[----:B------:R-:W-:-:S05]  /*0120*/  MOV R2, RZ ;  /* 0x000000ff00027202 */ /* 0x000fca0000000f00 */
[----:B------:R-:W-:Y:S06]  /*0130*/  @!P1 BRA `(.L_x_1) ;  /* 0x0000000000b09947 */ /* 0x000fec0003800000 */
[----:B------:R-:W-:Y:S01]  /*0140*/  LOP3.LUT R8, R3, 0x7ffffff8, RZ, 0xc0, !PT ;  /* 0x7ffffff803087812 */ /* 0x000fe200078ec0ff */
[----:B------:R-:W-:Y:S01]  /*0150*/  IMAD.MOV.U32 R9, RZ, RZ, RZ ;  /* 0x000000ffff097224 */ /* 0x000fe200078e00ff */
[----:B------:R-:W-:-:S07]  /*0160*/  MOV R2, RZ ;  /* 0x000000ff00027202 */ /* 0x000fce0000000f00 */
.L_x_2:
[----:B------:R-:W0:Y:S08]  /*0170*/  LDC R3, c[0x0][0x388] ;  /* 0x0000e200ff037b82 */ /* 0x000e300000000800 */
[----:B------:R-:W1:Y:S08]  /*0180*/  LDC.64 R4, c[0x0][0x3a0] ;  /* 0x0000e800ff047b82 */ /* 0x000e700000000a00 */
[----:B------:R-:W2:Y:S01]  /*0190*/  LDC.64 R6, c[0x0][0x380] ;  /* 0x0000e000ff067b82 */ /* 0x000ea20000000a00 */
[----:B0-----:R-:W-:-:S02]  /*01a0*/  IMAD R11, R0, R3, R9 ;  /* 0x00000003000b7224 */ /* 0x001fc400078e0209 */
[----:B-1----:R-:W-:-:S05]  /*01b0*/  IMAD.WIDE.U32 R4, R9, 0x4, R4 ;  /* 0x0000000409047825 */ /* 0x002fca00078e0004 */
[----:B------:R-:W3:Y:S01]  /*01c0*/  LDG.E R23, desc[UR8][R4.64] ;  /* 0x0000000804177981 */ /* 0x000ee2000c1e1900 */
[----:B--2---:R-:W-:-:S03]  /*01d0*/  IMAD.WIDE R6, R11, 0x4, R6 ;  /* 0x000000040b067825 */ /* 0x004fc600078e0206 */
[----:B------:R-:W2:Y:S04]  /*01e0*/  LDG.E R26, desc[UR8][R4.64+0x4] ;  /* 0x00000408041a7981 */ /* 0x000ea8000c1e1900 */
[----:B------:R-:W3:Y:S04]  /*01f0*/  LDG.E R22, desc[UR8][R6.64] ;  /* 0x0000000806167981 */ /* 0x000ee8000c1e1900 */
[----:B------:R-:W2:Y:S04]  /*0200*/  LDG.E R25, desc[UR8][R6.64+0x4] ;  /* 0x0000040806197981 */ /* 0x000ea8000c1e1900 */
[----:B------:R-:W4:Y:S04]  /*0210*/  LDG.E R19, desc[UR8][R4.64+0x8] ;  /* 0x0000080804137981 */ /* 0x000f28000c1e1900 */
[----:B------:R-:W4:Y:S04]  /*0220*/  LDG.E R18, desc[UR8][R6.64+0x8] ;  /* 0x0000080806127981 */ /* 0x000f28000c1e1900 */
[----:B------:R-:W5:Y:S04]  /*0230*/  LDG.E R16, desc[UR8][R4.64+0xc] ;  /* 0x00000c0804107981 */ /* 0x000f68000c1e1900 */
        /* <DEDUP_REMOVED lines=8> */
[----:B------:R-:W5:Y:S01]  /*02c0*/  LDG.E R21, desc[UR8][R4.64+0x1c] ;  /* 0x00001c0804157981 */ /* 0x000f62000c1e1900 */
[----:B------:R-:W-:-:S04]  /*02d0*/  IADD3 R9, PT, PT, R9, 0x8, RZ ;  /* 0x0000000809097810 */ /* 0x000fc80007ffe0ff */
[----:B------:R-:W-:Y:S01]  /*02e0*/  ISETP.NE.AND P1, PT, R9, R8, PT ;  /* 0x000000080900720c */ /* 0x000fe20003f25270 */
[----:B---3--:R-:W-:-:S04]  /*02f0*/  FADD R23, R22, -R23 ;  /* 0x8000001716177221 */ /* 0x008fc80000000000 */
[----:B------:R-:W-:Y:S01]  /*0300*/  FFMA R2, R23, R23, R2 ;  /* 0x0000001717027223 */ /* 0x000fe20000000002 */
[----:B--2---:R-:W-:-:S04]  /*0310*/  FADD R25, R25, -R26 ;  /* 0x8000001a19197221 */ /* 0x004fc80000000000 */
[----:B------:R-:W-:Y:S01]  /*0320*/  FFMA R2, R25, R25, R2 ;  /* 0x0000001919027223 */ /* 0x000fe20000000002 */
[----:B----4-:R-:W-:-:S04]  /*0330*/  FADD R19, R18, -R19 ;  /* 0x8000001312137221 */ /* 0x010fc80000000000 */
[----:B------:R-:W-:Y:S01]  /*0340*/  FFMA R2, R19, R19, R2 ;  /* 0x0000001313027223 */ /* 0x000fe20000000002 */
[----:B-----5:R-:W-:-:S04]  /*0350*/  FADD R17, R17, -R16 ;  /* 0x8000001011117221 */ /* 0x020fc80000000000 */
[----:B------:R-:W-:Y:S01]  /*0360*/  FFMA R2, R17, R17, R2 ;  /* 0x0000001111027223 */ /* 0x000fe20000000002 */
[----:B------:R-:W-:-:S04]  /*0370*/  FADD R15, R15, -R14 ;  /* 0x8000000e0f0f7221 */ /* 0x000fc80000000000 */
[----:B------:R-:W-:Y:S01]  /*0380*/  FFMA R2, R15, R15, R2 ;  /* 0x0000000f0f027223 */ /* 0x000fe20000000002 */
[----:B------:R-:W-:-:S04]  /*0390*/  FADD R13, R13, -R10 ;  /* 0x8000000a0d0d7221 */ /* 0x000fc80000000000 */
[----:B------:R-:W-:Y:S01]  /*03a0*/  FFMA R2, R13, R13, R2 ;  /* 0x0000000d0d027223 */ /* 0x000fe20000000002 */
[----:B------:R-:W-:-:S04]  /*03b0*/  FADD R11, R12, -R11 ;  /* 0x8000000b0c0b7221 */ /* 0x000fc80000000000 */
[----:B------:R-:W-:Y:S01]  /*03c0*/  FFMA R2, R11, R11, R2 ;  /* 0x0000000b0b027223 */ /* 0x000fe20000000002 */
[----:B------:R-:W-:-:S04]  /*03d0*/  FADD R21, R20, -R21 ;  /* 0x8000001514157221 */ /* 0x000fc80000000000 */
[----:B------:R-:W-:Y:S01]  /*03e0*/  FFMA R2, R21, R21, R2 ;  /* 0x0000001515027223 */ /* 0x000fe20000000002 */
[----:B------:R-:W-:Y:S06]  /*03f0*/  @P1 BRA `(.L_x_2) ;  /* 0xfffffffc005c1947 */ /* 0x000fec000383ffff */
.L_x_1:
[----:B------:R-:W-:Y:S05]  /*0400*/  @!P0 BRA `(.L_x_0) ;  /* 0x0000000000d48947 */ /* 0x000fea0003800000 */
[----:B------:R-:W-:Y:S02]  /*0410*/  ISETP.GE.U32.AND P0, PT, R24, 0x4, PT ;  /* 0x000000041800780c */ /* 0x000fe40003f06070 */
[----:B------:R-:W-:-:S04]  /*0420*/  LOP3.LUT R17, R3, 0x3, RZ, 0xc0, !PT ;  /* 0x0000000303117812 */ /* 0x000fc800078ec0ff */
[----:B------:R-:W-:-:S07]  /*0430*/  ISETP.NE.AND P1, PT, R17, RZ, PT ;  /* 0x000000ff1100720c */ /* 0x000fce0003f25270 */
[----:B------:R-:W-:Y:S06]  /*0440*/  @!P0 BRA `(.L_x_3) ;  /* 0x0000000000588947 */ /* 0x000fec0003800000 */
[----:B------:R-:W0:Y:S01]  /*0450*/  LDC.64 R4, c[0x0][0x380] ;  /* 0x0000e000ff047b82 */ /* 0x000e220000000a00 */
[----:B------:R-:W-:-:S07]  /*0460*/  IMAD R9, R0, R3, R8 ;  /* 0x0000000300097224 */ /* 0x000fce00078e0208 */
[----:B------:R-:W1:Y:S01]  /*0470*/  LDC.64 R6, c[0x0][0x3a0] ;  /* 0x0000e800ff067b82 */ /* 0x000e620000000a00 */
[----:B0-----:R-:W-:-:S05]  /*0480*/  IMAD.WIDE R4, R9, 0x4, R4 ;  /* 0x0000000409047825 */ /* 0x001fca00078e0204 */
[----:B------:R-:W2:Y:S01]  /*0490*/  LDG.E R9, desc[UR8][R4.64] ;  /* 0x0000000804097981 */ /* 0x000ea2000c1e1900 */
[----:B-1----:R-:W-:-:S03]  /*04a0*/  IMAD.WIDE.U32 R6, R8, 0x4, R6 ;  /* 0x0000000408067825 */ /* 0x002fc600078e0006 */
[----:B------:R-:W3:Y:S04]  /*04b0*/  LDG.E R11, desc[UR8][R4.64+0x4] ;  /* 0x00000408040b7981 */ /* 0x000ee8000c1e1900 */
[----:B------:R-:W2:Y:S04]  /*04c0*/  LDG.E R10, desc[UR8][R6.64] ;  /* 0x00000008060a7981 */ /* 0x000ea8000c1e1900 */
[----:B------:R-:W3:Y:S04]  /*04d0*/  LDG.E R12, desc[UR8][R6.64+0x4] ;  /* 0x00000408060c7981 */ /* 0x000ee8000c1e1900 */
[----:B------:R-:W4:Y:S04]  /*04e0*/  LDG.E R13, desc[UR8][R4.64+0x8] ;  /* 0x00000808040d7981 */ /* 0x000f28000c1e1900 */
[----:B------:R-:W4:Y:S04]  /*04f0*/  LDG.E R14, desc[UR8][R6.64+0x8] ;  /* 0x00000808060e7981 */ /* 0x000f28000c1e1900 */
[----:B------:R-:W5:Y:S04]  /*0500*/  LDG.E R15, desc[UR8][R4.64+0xc] ;  /* 0x00000c08040f7981 */ /* 0x000f68000c1e1900 */
[----:B------:R-:W5:Y:S01]  /*0510*/  LDG.E R16, desc[UR8][R6.64+0xc] ;  /* 0x00000c0806107981 */ /* 0x000f62000c1e1900 */
[----:B------:R-:W-:Y:S01]  /*0520*/  IADD3 R8, PT, PT, R8, 0x4, RZ ;  /* 0x0000000408087810 */ /* 0x000fe20007ffe0ff */
[----:B--2---:R-:W-:-:S04]  /*0530*/  FADD R9, R9, -R10 ;  /* 0x8000000a09097221 */ /* 0x004fc80000000000 */
[----:B------:R-:W-:Y:S01]  /*0540*/  FFMA R2, R9, R9, R2 ;  /* 0x0000000909027223 */ /* 0x000fe20000000002 */
[----:B---3--:R-:W-:-:S04]  /*0550*/  FADD R11, R11, -R12 ;  /* 0x8000000c0b0b7221 */ /* 0x008fc80000000000 */
[----:B------:R-:W-:Y:S01]  /*0560*/  FFMA R2, R11, R11, R2 ;  /* 0x0000000b0b027223 */ /* 0x000fe20000000002 */
[----:B----4-:R-:W-:-:S04]  /*0570*/  FADD R13, R13, -R14 ;  /* 0x8000000e0d0d7221 */ /* 0x010fc80000000000 */
[----:B------:R-:W-:Y:S01]  /*0580*/  FFMA R2, R13, R13, R2 ;  /* 0x0000000d0d027223 */ /* 0x000fe20000000002 */
[----:B-----5:R-:W-:-:S04]  /*0590*/  FADD R15, R15, -R16 ;  /* 0x800000100f0f7221 */ /* 0x020fc80000000000 */
[----:B------:R-:W-:-:S07]  /*05a0*/  FFMA R2, R15, R15, R2 ;  /* 0x0000000f0f027223 */ /* 0x000fce0000000002 */
.L_x_3:
[----:B------:R-:W-:Y:S05]  /*05b0*/  @!P1 BRA `(.L_x_0) ;  /* 0x0000000000689947 */ /* 0x000fea0003800000 */
[----:B------:R-:W-:Y:S02]  /*05c0*/  ISETP.NE.AND P0, PT, R17, 0x1, PT ;  /* 0x000000011100780c */ /* 0x000fe40003f05270 */
[----:B------:R-:W-:-:S04]  /*05d0*/  LOP3.LUT R4, R3, 0x1, RZ, 0xc0, !PT ;  /* 0x0000000103047812 */ /* 0x000fc800078ec0ff */
[----:B------:R-:W-:-:S07]  /*05e0*/  ISETP.NE.U32.AND P1, PT, R4, 0x1, PT ;  /* 0x000000010400780c */ /* 0x000fce0003f25070 */
[----:B------:R-:W0:Y:S01]  /*05f0*/  @P0 LDC.64 R12, c[0x0][0x3a0] ;  /* 0x0000e800ff0c0b82 */ /* 0x000e220000000a00 */
[----:B------:R-:W-:-:S07]  /*0600*/  @P0 IMAD R9, R0, R3, R8 ;  /* 0x0000000300090224 */ /* 0x000fce00078e0208 */
[----:B------:R-:W1:Y:S08]  /*0610*/  @P0 LDC.64 R10, c[0x0][0x380] ;  /* 0x0000e000ff0a0b82 */ /* 0x000e700000000a00 */
[----:B------:R-:W2:Y:S08]  /*0620*/  @!P1 LDC.64 R6, c[0x0][0x380] ;  /* 0x0000e000ff069b82 */ /* 0x000eb00000000a00 */
[----:B------:R-:W3:Y:S01]  /*0630*/  @!P1 LDC.64 R4, c[0x0][0x3a0] ;  /* 0x0000e800ff049b82 */ /* 0x000ee20000000a00 */
[C---:B0-----:R-:W-:Y:S01]  /*0640*/  @P0 IMAD.WIDE.U32 R12, R8.reuse, 0x4, R12 ;  /* 0x00000004080c0825 */ /* 0x041fe200078e000c */
[----:B------:R-:W-:-:S04]  /*0650*/  @P0 IADD3 R8, PT, PT, R8, 0x2, RZ ;  /* 0x0000000208080810 */ /* 0x000fc80007ffe0ff */
[----:B------:R-:W4:Y:S01]  /*0660*/  @P0 LDG.E R15, desc[UR8][R12.64] ;  /* 0x000000080c0f0981 */ /* 0x000f22000c1e1900 */
[----:B-1----:R-:W-:-:S03]  /*0670*/  @P0 IMAD.WIDE R10, R9, 0x4, R10 ;  /* 0x00000004090a0825 */ /* 0x002fc600078e020a */
[----:B------:R-:W5:Y:S01]  /*0680*/  @P0 LDG.E R17, desc[UR8][R12.64+0x4] ;  /* 0x000004080c110981 */ /* 0x000f62000c1e1900 */
[----:B------:R-:W-:-:S03]  /*0690*/  @!P1 IMAD R9, R0, R3, R8 ;  /* 0x0000000300099224 */ /* 0x000fc600078e0208 */
[----:B------:R-:W4:Y:S01]  /*06a0*/  @P0 LDG.E R14, desc[UR8][R10.64] ;  /* 0x000000080a0e0981 */ /* 0x000f22000c1e1900 */
[----:B--2---:R-:W-:-:S03]  /*06b0*/  @!P1 IMAD.WIDE R6, R9, 0x4, R6 ;  /* 0x0000000409069825 */ /* 0x004fc600078e0206 */
[----:B------:R-:W5:Y:S04]  /*06c0*/  @P0 LDG.E R16, desc[UR8][R10.64+0x4] ;  /* 0x000004080a100981 */ /* 0x000f68000c1e1900 */
[----:B------:R-:W2:Y:S01]  /*06d0*/  @!P1 LDG.E R6, desc[UR8][R6.64] ;  /* 0x0000000806069981 */ /* 0x000ea2000c1e1900 */
[----:B---3--:R-:W-:-:S06]  /*06e0*/  @!P1 IMAD.WIDE.U32 R4, R8, 0x4, R4 ;  /* 0x0000000408049825 */ /* 0x008fcc00078e0004 */
[----:B------:R-:W2:Y:S01]  /*06f0*/  @!P1 LDG.E R5, desc[UR8][R4.64] ;  /* 0x0000000804059981 */ /* 0x000ea2000c1e1900 */
[----:B----4-:R-:W-:Y:S01]  /*0700*/  @P0 FADD R15, R14, -R15 ;  /* 0x8000000f0e0f0221 */ /* 0x010fe20000000000 */
[----:B-----5:R-:W-:-:S03]  /*0710*/  @P0 FADD R16, R16, -R17 ;  /* 0x8000001110100221 */ /* 0x020fc60000000000 */
[----:B------:R-:W-:-:S04]  /*0720*/  @P0 FFMA R15, R15, R15, R2 ;  /* 0x0000000f0f0f0223 */ /* 0x000fc80000000002 */
[----:B------:R-:W-:Y:S01]  /*0730*/  @P0 FFMA R2, R16, R16, R15 ;  /* 0x0000001010020223 */ /* 0x000fe2000000000f */
[----:B--2---:R-:W-:-:S04]  /*0740*/  @!P1 FADD R9, R6, -R5 ;  /* 0x8000000506099221 */ /* 0x004fc80000000000 */
[----:B------:R-:W-:-:S07]  /*0750*/  @!P1 FFMA R2, R9, R9, R2 ;  /* 0x0000000909029223 */ /* 0x000fce0000000002 */
.L_x_0:
[----:B------:R-:W0:Y:S01]  /*0760*/  LDCU UR5, c[0x0][0x390] ;  /* 0x00007200ff0577ac */ /* 0x000e220008000800 */
[----:B------:R-:W-:Y:S01]  /*0770*/  IMAD.MOV.U32 R4, RZ, RZ, RZ ;  /* 0x000000ffff047224 */ /* 0x000fe200078e00ff */
[----:B0-----:R-:W-:-:S09]  /*0780*/  UISETP.GE.AND UP0, UPT, UR5, 0x2, UPT ;  /* 0x000000020500788c */ /* 0x001fd2000bf06270 */
[----:B------:R-:W-:Y:S05]  /*0790*/  BRA.U !UP0, `(.L_x_4) ;  /* 0x0000000908a87547 */ /* 0x000fea000b800000 */
[----:B------:R-:W-:-:S13]  /*07a0*/  ISETP.GE.AND P0, PT, R3, 0x1, PT ;  /* 0x000000010300780c */ /* 0x000fda0003f06270 */
[----:B------:R-:W-:Y:S05]  /*07b0*/  @!P0 BRA `(.L_x_5) ;  /* 0x00000008002c8947 */ /* 0x000fea0003800000 */
[C---:B------:R-:W-:Y:S01]  /*07c0*/  LOP3.LUT R6, R3.reuse, 0x7ffffff8, RZ, 0xc0, !PT ;  /* 0x7ffffff803067812 */ /* 0x040fe200078ec0ff */
[----:B------:R-:W-:Y:S02]  /*07d0*/  HFMA2 R8, -RZ, RZ, 0, 5.9604644775390625e-08 ;  /* 0x00000001ff087431 */ /* 0x000fe400000001ff */
[----:B------:R-:W-:Y:S01]  /*07e0*/  IMAD R5, R0, R3, RZ ;  /* 0x0000000300057224 */ /* 0x000fe200078e02ff */
[----:B------:R-:W-:Y:S02]  /*07f0*/  LOP3.LUT R7, R3, 0x7, RZ, 0xc0, !PT ;  /* 0x0000000703077812 */ /* 0x000fe400078ec0ff */
[----:B------:R-:W-:Y:S02]  /*0800*/  MOV R4, RZ ;  /* 0x000000ff00047202 */ /* 0x000fe40000000f00 */
[----:B------:R-:W-:-:S07]  /*0810*/  IADD3 R9, PT, PT, -R6, RZ, RZ ;  /* 0x000000ff06097210 */ /* 0x000fce0007ffe1ff */
.L_x_11:
[----:B------:R-:W0:Y:S01]  /*0820*/  LDC R3, c[0x0][0x388] ;  /* 0x0000e200ff037b82 */ /* 0x000e220000000800 */
[----:B------:R-:W-:Y:S01]  /*0830*/  MOV R10, RZ ;  /* 0x000000ff000a7202 */ /* 0x000fe20000000f00 */
[----:B------:R-:W-:Y:S01]  /*0840*/  IMAD.MOV.U32 R19, RZ, RZ, RZ ;  /* 0x000000ffff137224 */ /* 0x000fe200078e00ff */
[----:B0-----:R-:W-:Y:S01]  /*0850*/  ISETP.GE.U32.AND P0, PT, R3, 0x8, PT ;  /* 0x000000080300780c */ /* 0x001fe20003f06070 */
[----:B------:R-:W-:-:S12]  /*0860*/  IMAD R11, R8, R3, RZ ;  /* 0x00000003080b7224 */ /* 0x000fd800078e02ff */
[----:B------:R-:W-:Y:S05]  /*0870*/  @!P0 BRA `(.L_x_6) ;  /* 0x0000000000c08947 */ /* 0x000fea0003800000 */
[----:B------:R-:W0:Y:S01]  /*0880*/  LDC.64 R12, c[0x0][0x3a0] ;  /* 0x0000e800ff0c7b82 */ /* 0x000e220000000a00 */
[----:B------:R-:W-:Y:S01]  /*0890*/  HFMA2 R19, -RZ, RZ, 0, 0 ;  /* 0x00000000ff137431 */ /* 0x000fe200000001ff */
[----:B------:R-:W-:Y:S02]  /*08a0*/  MOV R16, R5 ;  /* 0x0000000500107202 */ /* 0x000fe40000000f00 */
[----:B------:R-:W-:Y:S01]  /*08b0*/  MOV R10, R9 ;  /* 0x00000009000a7202 */ /* 0x000fe20000000f00 */
[----:B0-----:R-:W-:-:S03]  /*08c0*/  IMAD.WIDE.U32 R12, R11, 0x4, R12 ;  /* 0x000000040b0c7825 */ /* 0x001fc600078e000c */
[----:B------:R-:W-:-:S04]  /*08d0*/  IADD3 R14, P0, PT, R12, 0x10, RZ ;  /* 0x000000100c0e7810 */ /* 0x000fc80007f1e0ff */
[----:B------:R-:W-:-:S09]  /*08e0*/  IADD3.X R15, PT, PT, RZ, R13, RZ, P0, !PT ;  /* 0x0000000dff0f7210 */ /* 0x000fd200007fe4ff */
.L_x_7:
[----:B------:R-:W0:Y:S01]  /*08f0*/  LDC.64 R12, c[0x0][0x380] ;  /* 0x0000e000ff0c7b82 */ /* 0x000e220000000a00 */
[----:B------:R-:W2:Y:S04]  /*0900*/  LDG.E R18, desc[UR8][R14.64+-0x10] ;  /* 0xfffff0080e127981 */ /* 0x000ea8000c1e1900 */
[----:B------:R-:W3:Y:S04]  /*0910*/  LDG.E R25, desc[UR8][R14.64+-0xc] ;  /* 0xfffff4080e197981 */ /* 0x000ee8000c1e1900 */
[----:B------:R-:W4:Y:S04]  /*0920*/  LDG.E R21, desc[UR8][R14.64+-0x8] ;  /* 0xfffff8080e157981 */ /* 0x000f28000c1e1900 */
[----:B------:R-:W5:Y:S01]  /*0930*/  LDG.E R26, desc[UR8][R14.64+0xc] ;  /* 0x00000c080e1a7981 */ /* 0x000f62000c1e1900 */
[----:B0-----:R-:W-:-:S05]  /*0940*/  IMAD.WIDE R12, R16, 0x4, R12 ;  /* 0x00000004100c7825 */ /* 0x001fca00078e020c */
[----:B------:R-:W2:Y:S04]  /*0950*/  LDG.E R17, desc[UR8][R12.64] ;  /* 0x000000080c117981 */ /* 0x000ea8000c1e1900 */
[----:B------:R-:W3:Y:S04]  /*0960*/  LDG.E R24, desc[UR8][R12.64+0x4] ;  /* 0x000004080c187981 */ /* 0x000ee8000c1e1900 */
[----:B------:R-:W4:Y:S04]  /*0970*/  LDG.E R20, desc[UR8][R12.64+0x8] ;  /* 0x000008080c147981 */ /* 0x000f28000c1e1900 */
[----:B------:R-:W5:Y:S01]  /*0980*/  LDG.E R27, desc[UR8][R12.64+0x1c] ;  /* 0x00001c080c1b7981 */ /* 0x000f62000c1e1900 */
[----:B--2---:R-:W-:-:S03]  /*0990*/  FADD R22, R17, -R18 ;  /* 0x8000001211167221 */ /* 0x004fc60000000000 */
[----:B------:R-:W2:Y:S01]  /*09a0*/  LDG.E R17, desc[UR8][R14.64+-0x4] ;  /* 0xfffffc080e117981 */ /* 0x000ea2000c1e1900 */
[----:B---3--:R-:W-:-:S03]  /*09b0*/  FADD R24, R24, -R25 ;  /* 0x8000001918187221 */ /* 0x008fc60000000000 */
[----:B------:R-:W2:Y:S01]  /*09c0*/  LDG.E R18, desc[UR8][R12.64+0xc] ;  /* 0x00000c080c127981 */ /* 0x000ea2000c1e1900 */
[----:B------:R-:W-:-:S03]  /*09d0*/  FFMA R23, R22, R22, R19 ;  /* 0x0000001616177223 */ /* 0x000fc60000000013 */
[----:B------:R-:W3:Y:S01]  /*09e0*/  LDG.E R19, desc[UR8][R14.64] ;  /* 0x000000080e137981 */ /* 0x000ee2000c1e1900 */
[----:B------:R-:W-:-:S03]  /*09f0*/  FFMA R23, R24, R24, R23 ;  /* 0x0000001818177223 */ /* 0x000fc60000000017 */
[----:B------:R-:W3:Y:S01]  /*0a00*/  LDG.E R22, desc[UR8][R12.64+0x10] ;  /* 0x000010080c167981 */ /* 0x000ee2000c1e1900 */
[----:B----4-:R-:W-:-:S03]  /*0a10*/  FADD R28, R20, -R21 ;  /* 0x80000015141c7221 */ /* 0x010fc60000000000 */
[----:B------:R-:W4:Y:S04]  /*0a20*/  LDG.E R24, desc[UR8][R14.64+0x4] ;  /* 0x000004080e187981 */ /* 0x000f28000c1e1900 */
[----:B------:R-:W4:Y:S04]  /*0a30*/  LDG.E R25, desc[UR8][R12.64+0x14] ;  /* 0x000014080c197981 */ /* 0x000f28000c1e1900 */
[----:B------:R0:W4:Y:S04]  /*0a40*/  LDG.E R20, desc[UR8][R14.64+0x8] ;  /* 0x000008080e147981 */ /* 0x000128000c1e1900 */
[----:B------:R-:W4:Y:S01]  /*0a50*/  LDG.E R21, desc[UR8][R12.64+0x18] ;  /* 0x000018080c157981 */ /* 0x000f22000c1e1900 */
[----:B------:R-:W-:Y:S01]  /*0a60*/  FFMA R23, R28, R28, R23 ;  /* 0x0000001c1c177223 */ /* 0x000fe20000000017 */
[----:B------:R-:W-:-:S05]  /*0a70*/  VIADD R10, R10, 0x8 ;  /* 0x000000080a0a7836 */ /* 0x000fca0000000000 */
[----:B------:R-:W-:Y:S01]  /*0a80*/  ISETP.NE.AND P0, PT, R10, RZ, PT ;  /* 0x000000ff0a00720c */ /* 0x000fe20003f05270 */
[----:B-----5:R-:W-:Y:S01]  /*0a90*/  FADD R26, R27, -R26 ;  /* 0x8000001a1b1a7221 */ /* 0x020fe20000000000 */
[----:B0-----:R-:W-:Y:S02]  /*0aa0*/  IADD3 R14, P1, PT, R14, 0x20, RZ ;  /* 0x000000200e0e7810 */ /* 0x001fe40007f3e0ff */
[----:B------:R-:W-:Y:S02]  /*0ab0*/  IADD3 R16, PT, PT, R16, 0x8, RZ ;  /* 0x0000000810107810 */ /* 0x000fe40007ffe0ff */
[----:B------:R-:W-:Y:S01]  /*0ac0*/  IADD3.X R15, PT, PT, RZ, R15, RZ, P1, !PT ;  /* 0x0000000fff0f7210 */ /* 0x000fe20000ffe4ff */
[----:B--2---:R-:W-:-:S04]  /*0ad0*/  FADD R18, R18, -R17 ;  /* 0x8000001112127221 */ /* 0x004fc80000000000 */
[----:B------:R-:W-:Y:S01]  /*0ae0*/  FFMA R23, R18, R18, R23 ;  /* 0x0000001212177223 */ /* 0x000fe20000000017 */
[----:B---3--:R-:W-:-:S04]  /*0af0*/  FADD R22, R22, -R19 ;  /* 0x8000001316167221 */ /* 0x008fc80000000000 */
[----:B------:R-:W-:Y:S01]  /*0b00*/  FFMA R23, R22, R22, R23 ;  /* 0x0000001616177223 */ /* 0x000fe20000000017 */
[----:B----4-:R-:W-:-:S04]  /*0b10*/  FADD R24, R25, -R24 ;  /* 0x8000001819187221 */ /* 0x010fc80000000000 */
[----:B------:R-:W-:Y:S01]  /*0b20*/  FFMA R23, R24, R24, R23 ;  /* 0x0000001818177223 */ /* 0x000fe20000000017 */
[----:B------:R-:W-:-:S04]  /*0b30*/  FADD R20, R21, -R20 ;  /* 0x8000001415147221 */ /* 0x000fc80000000000 */
[----:B------:R-:W-:-:S04]  /*0b40*/  FFMA R23, R20, R20, R23 ;  /* 0x0000001414177223 */ /* 0x000fc80000000017 */
[----:B------:R-:W-:Y:S01]  /*0b50*/  FFMA R19, R26, R26, R23 ;  /* 0x0000001a1a137223 */ /* 0x000fe20000000017 */
[----:B------:R-:W-:Y:S06]  /*0b60*/  @P0 BRA `(.L_x_7) ;  /* 0xfffffffc00600947 */ /* 0x000fec000383ffff */
[----:B------:R-:W-:-:S07]  /*0b70*/  MOV R10, R6 ;  /* 0x00000006000a7202 */ /* 0x000fce0000000f00 */
.L_x_6:
[----:B------:R-:W-:-:S13]  /*0b80*/  ISETP.NE.AND P0, PT, R7, RZ, PT ;  /* 0x000000ff0700720c */ /* 0x000fda0003f05270 */
[----:B------:R-:W-:Y:S05]  /*0b90*/  @!P0 BRA `(.L_x_8) ;  /* 0x0000000400108947 */ /* 0x000fea0003800000 */
[----:B------:R-:W-:Y:S02]  /*0ba0*/  IADD3 R12, PT, PT, R7, -0x1, RZ ;  /* 0xffffffff070c7810 */ /* 0x000fe40007ffe0ff */
[----:B------:R-:W-:Y:S02]  /*0bb0*/  LOP3.LUT P0, R20, R3, 0x3, RZ, 0xc0, !PT ;  /* 0x0000000303147812 */ /* 0x000fe4000780c0ff */
[----:B------:R-:W-:-:S13]  /*0bc0*/  ISETP.GE.U32.AND P1, PT, R12, 0x3, PT ;  /* 0x000000030c00780c */ /* 0x000fda0003f26070 */
[----:B------:R-:W-:Y:S05]  /*0bd0*/  @!P1 BRA `(.L_x_9) ;  /* 0x0000000000709947 */ /* 0x000fea0003800000 */
[----:B------:R-:W0:Y:S01]  /*0be0*/  LDC.64 R16, c[0x0][0x380] ;  /* 0x0000e000ff107b82 */ /* 0x000e220000000a00 */
[-C--:B------:R-:W-:Y:S01]  /*0bf0*/  IADD3 R21, PT, PT, R5, R10.reuse, RZ ;  /* 0x0000000a05157210 */ /* 0x080fe20007ffe0ff */
[C---:B------:R-:W-:Y:S01]  /*0c00*/  IMAD.IADD R23, R11.reuse, 0x1, R10 ;  /* 0x000000010b177824 */ /* 0x040fe200078e020a */
[----:B------:R-:W-:-:S05]  /*0c10*/  IADD3 R18, P1, PT, R11, R10, RZ ;  /* 0x0000000a0b127210 */ /* 0x000fca0007f3e0ff */
[----:B------:R-:W1:Y:S08]  /*0c20*/  LDC.64 R14, c[0x0][0x3a0] ;  /* 0x0000e800ff0e7b82 */ /* 0x000e700000000a00 */
[----:B------:R-:W2:Y:S01]  /*0c30*/  LDC.64 R12, c[0x0][0x3a0] ;  /* 0x0000e800ff0c7b82 */ /* 0x000ea20000000a00 */
[----:B0-----:R-:W-:Y:S01]  /*0c40*/  IMAD.WIDE R16, R21, 0x4, R16 ;  /* 0x0000000415107825 */ /* 0x001fe200078e0210 */
[----:B------:R-:W-:-:S04]  /*0c50*/  IADD3.X R21, PT, PT, RZ, RZ, RZ, P1, !PT ;  /* 0x000000ffff157210 */ /* 0x000fc80000ffe4ff */
[----:B------:R-:W3:Y:S01]  /*0c60*/  LDG.E R25, desc[UR8][R16.64+0xc] ;  /* 0x00000c0810197981 */ /* 0x000ee2000c1e1900 */
[----:B-1----:R-:W-:-:S03]  /*0c70*/  IMAD.WIDE.U32 R14, R23, 0x4, R14 ;  /* 0x00000004170e7825 */ /* 0x002fc600078e000e */
[----:B------:R-:W4:Y:S04]  /*0c80*/  LDG.E R23, desc[UR8][R16.64+0x8] ;  /* 0x0000080810177981 */ /* 0x000f28000c1e1900 */
[----:B------:R-:W5:Y:S01]  /*0c90*/  LDG.E R15, desc[UR8][R14.64] ;  /* 0x000000080e0f7981 */ /* 0x000f62000c1e1900 */
[----:B--2---:R-:W-:-:S04]  /*0ca0*/  LEA R12, P1, R18, R12, 0x2 ;  /* 0x0000000c120c7211 */ /* 0x004fc800078210ff */
[----:B------:R-:W-:Y:S02]  /*0cb0*/  LEA.HI.X R13, R18, R13, R21, 0x2, P1 ;  /* 0x0000000d120d7211 */ /* 0x000fe400008f1415 */
[----:B------:R-:W5:Y:S04]  /*0cc0*/  LDG.E R18, desc[UR8][R16.64] ;  /* 0x0000000810127981 */ /* 0x000f68000c1e1900 */
[----:B------:R-:W2:Y:S04]  /*0cd0*/  LDG.E R21, desc[UR8][R16.64+0x4] ;  /* 0x0000040810157981 */ /* 0x000ea8000c1e1900 */
[----:B------:R-:W2:Y:S04]  /*0ce0*/  LDG.E R22, desc[UR8][R12.64+0x4] ;  /* 0x000004080c167981 */ /* 0x000ea8000c1e1900 */
[----:B------:R-:W4:Y:S04]  /*0cf0*/  LDG.E R24, desc[UR8][R12.64+0x8] ;  /* 0x000008080c187981 */ /* 0x000f28000c1e1900 */
[----:B------:R-:W3:Y:S01]  /*0d00*/  LDG.E R26, desc[UR8][R12.64+0xc] ;  /* 0x00000c080c1a7981 */ /* 0x000ee2000c1e1900 */
[----:B------:R-:W-:Y:S01]  /*0d10*/  IADD3 R10, PT, PT, R10, 0x4, RZ ;  /* 0x000000040a0a7810 */ /* 0x000fe20007ffe0ff */
[----:B-----5:R-:W-:-:S04]  /*0d20*/  FADD R18, R18, -R15 ;  /* 0x8000000f12127221 */ /* 0x020fc80000000000 */
[----:B------:R-:W-:Y:S01]  /*0d30*/  FFMA R18, R18, R18, R19 ;  /* 0x0000001212127223 */ /* 0x000fe20000000013 */
[----:B--2---:R-:W-:-:S04]  /*0d40*/  FADD R21, R21, -R22 ;  /* 0x8000001615157221 */ /* 0x004fc80000000000 */
[----:B------:R-:W-:Y:S01]  /*0d50*/  FFMA R18, R21, R21, R18 ;  /* 0x0000001515127223 */ /* 0x000fe20000000012 */
[----:B----4-:R-:W-:Y:S01]  /*0d60*/  FADD R23, R23, -R24 ;  /* 0x8000001817177221 */ /* 0x010fe20000000000 */
[----:B---3--:R-:W-:-:S03]  /*0d70*/  FADD R25, R25, -R26 ;  /* 0x8000001a19197221 */ /* 0x008fc60000000000 */
[----:B------:R-:W-:-:S04]  /*0d80*/  FFMA R18, R23, R23, R18 ;  /* 0x0000001717127223 */ /* 0x000fc80000000012 */
[----:B------:R-:W-:-:S07]  /*0d90*/  FFMA R19, R25, R25, R18 ;  /* 0x0000001919137223 */ /* 0x000fce0000000012 */
.L_x_9:
[----:B------:R-:W-:Y:S05]  /*0da0*/  @!P0 BRA `(.L_x_8) ;  /* 0x00000000008c8947 */ /* 0x000fea0003800000 */
[----:B------:R-:W-:Y:S02]  /*0db0*/  ISETP.NE.AND P1, PT, R20, 0x1, PT ;  /* 0x000000011400780c */ /* 0x000fe40003f25270 */
[----:B------:R-:W-:-:S04]  /*0dc0*/  LOP3.LUT R12, R3, 0x1, RZ, 0xc0, !PT ;  /* 0x00000001030c7812 */ /* 0x000fc800078ec0ff */
[----:B------:R-:W-:-:S07]  /*0dd0*/  ISETP.NE.U32.AND P0, PT, R12, 0x1, PT ;  /* 0x000000010c00780c */ /* 0x000fce0003f05070 */
[----:B------:R-:W-:Y:S06]  /*0de0*/  @!P1 BRA `(.L_x_10) ;  /* 0x0000000000509947 */ /* 0x000fec0003800000 */
[----:B------:R-:W0:Y:S01]  /*0df0*/  LDC.64 R14, c[0x0][0x3a0] ;  /* 0x0000e800ff0e7b82 */ /* 0x000e220000000a00 */
[-C--:B------:R-:W-:Y:S01]  /*0e00*/  IADD3 R23, PT, PT, R11, R10.reuse, RZ ;  /* 0x0000000a0b177210 */ /* 0x080fe20007ffe0ff */
[----:B------:R-:W-:Y:S01]  /*0e10*/  IMAD.IADD R21, R5, 0x1, R10 ;  /* 0x0000000105157824 */ /* 0x000fe200078e020a */
[----:B------:R-:W-:-:S04]  /*0e20*/  IADD3 R18, P1, PT, R11, R10, RZ ;  /* 0x0000000a0b127210 */ /* 0x000fc80007f3e0ff */
[----:B------:R-:W-:Y:S01]  /*0e30*/  IADD3.X R20, PT, PT, RZ, RZ, RZ, P1, !PT ;  /* 0x000000ffff147210 */ /* 0x000fe20000ffe4ff */
[----:B------:R-:W1:Y:S08]  /*0e40*/  LDC.64 R12, c[0x0][0x3a0] ;  /* 0x0000e800ff0c7b82 */ /* 0x000e700000000a00 */
[----:B------:R-:W2:Y:S01]  /*0e50*/  LDC.64 R16, c[0x0][0x380] ;  /* 0x0000e000ff107b82 */ /* 0x000ea20000000a00 */
[----:B0-----:R-:W-:-:S06]  /*0e60*/  IMAD.WIDE.U32 R14, R23, 0x4, R14 ;  /* 0x00000004170e7825 */ /* 0x001fcc00078e000e */
[----:B------:R-:W3:Y:S01]  /*0e70*/  LDG.E R15, desc[UR8][R14.64] ;  /* 0x000000080e0f7981 */ /* 0x000ee2000c1e1900 */
[----:B-1----:R-:W-:-:S04]  /*0e80*/  LEA R12, P1, R18, R12, 0x2 ;  /* 0x0000000c120c7211 */ /* 0x002fc800078210ff */
[----:B------:R-:W-:Y:S01]  /*0e90*/  LEA.HI.X R13, R18, R13, R20, 0x2, P1 ;  /* 0x0000000d120d7211 */ /* 0x000fe200008f1414 */
[----:B--2---:R-:W-:-:S05]  /*0ea0*/  IMAD.WIDE R16, R21, 0x4, R16 ;  /* 0x0000000415107825 */ /* 0x004fca00078e0210 */
[----:B------:R-:W2:Y:S04]  /*0eb0*/  LDG.E R13, desc[UR8][R12.64+0x4] ;  /* 0x000004080c0d7981 */ /* 0x000ea8000c1e1900 */
[----:B------:R-:W3:Y:S04]  /*0ec0*/  LDG.E R18, desc[UR8][R16.64] ;  /* 0x0000000810127981 */ /* 0x000ee8000c1e1900 */
[----:B------:R-:W2:Y:S01]  /*0ed0*/  LDG.E R20, desc[UR8][R16.64+0x4] ;  /* 0x0000040810147981 */ /* 0x000ea2000c1e1900 */
[----:B------:R-:W-:Y:S01]  /*0ee0*/  IADD3 R10, PT, PT, R10, 0x2, RZ ;  /* 0x000000020a0a7810 */ /* 0x000fe20007ffe0ff */
[----:B---3--:R-:W-:-:S04]  /*0ef0*/  FADD R18, R18, -R15 ;  /* 0x8000000f12127221 */ /* 0x008fc80000000000 */
[----:B------:R-:W-:Y:S01]  /*0f00*/  FFMA R19, R18, R18, R19 ;  /* 0x0000001212137223 */ /* 0x000fe20000000013 */
[----:B--2---:R-:W-:-:S04]  /*0f10*/  FADD R20, R20, -R13 ;  /* 0x8000000d14147221 */ /* 0x004fc80000000000 */
[----:B------:R-:W-:-:S07]  /*0f20*/  FFMA R19, R20, R20, R19 ;  /* 0x0000001414137223 */ /* 0x000fce0000000013 */
.L_x_10:
[----:B------:R-:W-:Y:S05]  /*0f30*/  @P0 BRA `(.L_x_8) ;  /* 0x0000000000280947 */ /* 0x000fea0003800000 */
[----:B------:R-:W0:Y:S01]  /*0f40*/  LDC.64 R14, c[0x0][0x380] ;  /* 0x0000e000ff0e7b82 */ /* 0x000e220000000a00 */
[-C--:B------:R-:W-:Y:S02]  /*0f50*/  IADD3 R17, PT, PT, R5, R10.reuse, RZ ;  /* 0x0000000a05117210 */ /* 0x080fe40007ffe0ff */
[----:B------:R-:W-:-:S05]  /*0f60*/  IADD3 R11, PT, PT, R11, R10, RZ ;  /* 0x0000000a0b0b7210 */ /* 0x000fca0007ffe0ff */
[----:B------:R-:W1:Y:S01]  /*0f70*/  LDC.64 R12, c[0x0][0x3a0] ;  /* 0x0000e800ff0c7b82 */ /* 0x000e620000000a00 */
[----:B0-----:R-:W-:-:S06]  /*0f80*/  IMAD.WIDE R14, R17, 0x4, R14 ;  /* 0x00000004110e7825 */ /* 0x001fcc00078e020e */
[----:B------:R-:W2:Y:S01]  /*0f90*/  LDG.E R14, desc[UR8][R14.64] ;  /* 0x000000080e0e7981 */ /* 0x000ea2000c1e1900 */
[----:B-1----:R-:W-:-:S06]  /*0fa0*/  IMAD.WIDE.U32 R12, R11, 0x4, R12 ;  /* 0x000000040b0c7825 */ /* 0x002fcc00078e000c */
[----:B------:R-:W2:Y:S02]  /*0fb0*/  LDG.E R13, desc[UR8][R12.64] ;  /* 0x000000080c0d7981 */ /* 0x000ea4000c1e1900 */
[----:B--2---:R-:W-:-:S04]  /*0fc0*/  FADD R10, R14, -R13 ;  /* 0x8000000d0e0a7221 */ /* 0x004fc80000000000 */
[----:B------:R-:W-:-:S07]  /*0fd0*/  FFMA R19, R10, R10, R19 ;  /* 0x0000000a0a137223 */ /* 0x000fce0000000013 */
.L_x_8:
[----:B------:R-:W0:Y:S01]  /*0fe0*/  LDCU UR4, c[0x0][0x390] ;  /* 0x00007200ff0477ac */ /* 0x000e220008000800 */
[----:B------:R-:W-:Y:S01]  /*0ff0*/  VIADD R10, R8, 0x1 ;  /* 0x00000001080a7836 */ /* 0x000fe20000000000 */
[----:B------:R-:W-:-:S04]  /*1000*/  FSETP.GEU.AND P0, PT, R19, R2, PT ;  /* 0x000000021300720b */ /* 0x000fc80003f0e000 */
[----:B------:R-:W-:Y:S02]  /*1010*/  SEL R4, R8, R4, !P0 ;  /* 0x0000000408047207 */ /* 0x000fe40004000000 */
[----:B------:R-:W-:Y:S02]  /*1020*/  FSEL R2, R19, R2, !P0 ;  /* 0x0000000213027208 */ /* 0x000fe40004000000 */
[----:B0-----:R-:W-:-:S13]  /*1030*/  ISETP.NE.AND P1, PT, R10, UR4, PT ;  /* 0x000000040a007c0c */ /* 0x001fda000bf25270 */
[----:B------:R-:W-:Y:S05]  /*1040*/  @!P1 BRA `(.L_x_4) ;  /* 0x00000000007c9947 */ /* 0x000fea0003800000 */
[----:B------:R-:W-:Y:S01]  /*1050*/  MOV R8, R10 ;  /* 0x0000000a00087202 */ /* 0x000fe20000000f00 */
[----:B------:R-:W-:Y:S06]  /*1060*/  BRA `(.L_x_11) ;  /* 0xfffffff400ec7947 */ /* 0x000fec000383ffff */
.L_x_5:
[----:B------:R-:W-:Y:S01]  /*1070*/  UIADD3 UR4, UPT, UPT, UR5, -0x1, URZ ;  /* 0xffffffff05047890 */ /* 0x000fe2000fffe0ff */
[----:B------:R-:W-:Y:S01]  /*1080*/  HFMA2 R5, -RZ, RZ, 0, 5.9604644775390625e-08 ;  /* 0x00000001ff057431 */ /* 0x000fe200000001ff */
[----:B------:R-:W-:Y:S01]  /*1090*/  UIADD3 UR5, UPT, UPT, UR5, -0x2, URZ ;  /* 0xfffffffe05057890 */ /* 0x000fe2000fffe0ff */
[----:B------:R-:W-:Y:S01]  /*10a0*/  MOV R4, RZ ;  /* 0x000000ff00047202 */ /* 0x000fe20000000f00 */
[----:B------:R-:W-:Y:S02]  /*10b0*/  ULOP3.LUT UR6, UR4, 0x3, URZ, 0xc0, !UPT ;  /* 0x0000000304067892 */ /* 0x000fe4000f8ec0ff */
[----:B------:R-:W-:-:S09]  /*10c0*/  UISETP.GE.U32.AND UP0, UPT, UR5, 0x3, UPT ;  /* 0x000000030500788c */ /* 0x000fd2000bf06070 */
[----:B------:R-:W-:Y:S05]  /*10d0*/  BRA.U !UP0, `(.L_x_12) ;  /* 0x0000000108307547 */ /* 0x000fea000b800000 */
[----:B------:R-:W-:Y:S01]  /*10e0*/  MOV R5, 0x1 ;  /* 0x0000000100057802 */ /* 0x000fe20000000f00 */
[----:B------:R-:W-:Y:S01]  /*10f0*/  IMAD.MOV.U32 R4, RZ, RZ, RZ ;  /* 0x000000ffff047224 */ /* 0x000fe200078e00ff */
[----:B------:R-:W-:-:S12]  /*1100*/  ULOP3.LUT UR4, UR4, 0xfffffffc, URZ, 0xc0, !UPT ;  /* 0xfffffffc04047892 */ /* 0x000fd8000f8ec0ff */
.L_x_13:
[C---:B------:R-:W-:Y:S02]  /*1110*/  IADD3 R6, PT, PT, R5.reuse, 0x3, RZ ;  /* 0x0000000305067810 */ /* 0x040fe40007ffe0ff */
[----:B------:R-:W-:Y:S02]  /*1120*/  FSETP.GT.AND P0, PT, R2, RZ, PT ;  /* 0x000000ff0200720b */ /* 0x000fe40003f04000 */
[----:B------:R-:W-:Y:S02]  /*1130*/  ISETP.NE.AND P1, PT, R6, UR4, PT ;  /* 0x0000000406007c0c */ /* 0x000fe4000bf25270 */
[C---:B------:R-:W-:Y:S02]  /*1140*/  IADD3 R6, PT, PT, R5.reuse, 0x4, RZ ;  /* 0x0000000405067810 */ /* 0x040fe40007ffe0ff */
[----:B------:R-:W-:Y:S02]  /*1150*/  SEL R4, R5, R4, P0 ;  /* 0x0000000405047207 */ /* 0x000fe40000000000 */
[----:B------:R-:W-:-:S02]  /*1160*/  FSEL R2, R2, RZ, !P0 ;  /* 0x000000ff02027208 */ /* 0x000fc40004000000 */
[----:B------:R-:W-:-:S05]  /*1170*/  MOV R5, R6 ;  /* 0x0000000600057202 */ /* 0x000fca0000000f00 */
[----:B------:R-:W-:Y:S05]  /*1180*/  @P1 BRA `(.L_x_13) ;  /* 0xfffffffc00e01947 */ /* 0x000fea000383ffff */
[----:B------:R-:W-:-:S07]  /*1190*/  MOV R5, R6 ;  /* 0x0000000600057202 */ /* 0x000fce0000000f00 */
.L_x_12:
[----:B------:R-:W-:-:S09]  /*11a0*/  UISETP.NE.AND UP0, UPT, UR6, URZ, UPT ;  /* 0x000000ff0600728c */ /* 0x000fd2000bf05270 */
[----:B------:R-:W-:Y:S05]  /*11b0*/  BRA.U !UP0, `(.L_x_4) ;  /* 0x0000000108207547 */ /* 0x000fea000b800000 */
[----:B------:R-:W-:-:S05]  /*11c0*/  UMOV UR4, URZ ;  /* 0x000000ff00047c82 */ /* 0x000fca0008000000 */
.L_x_14:
[----:B------:R-:W-:Y:S01]  /*11d0*/  UIADD3 UR4, UPT, UPT, UR4, 0x1, URZ ;  /* 0x0000000104047890 */ /* 0x000fe2000fffe0ff */
[----:B------:R-:W-:-:S03]  /*11e0*/  FSETP.GT.AND P0, PT, R2, RZ, PT ;  /* 0x000000ff0200720b */ /* 0x000fc60003f04000 */
[----:B------:R-:W-:Y:S01]  /*11f0*/  UISETP.NE.AND UP0, UPT, UR4, UR6, UPT ;  /* 0x000000060400728c */ /* 0x000fe2000bf05270 */
[C---:B------:R-:W-:Y:S01]  /*1200*/  SEL R4, R5.reuse, R4, P0 ;  /* 0x0000000405047207 */ /* 0x040fe20000000000 */
[----:B------:R-:W-:Y:S01]  /*1210*/  VIADD R5, R5, 0x1 ;  /* 0x0000000105057836 */ /* 0x000fe20000000000 */
[----:B------:R-:W-:-:S06]  /*1220*/  FSEL R2, R2, RZ, !P0 ;  /* 0x000000ff02027208 */ /* 0x000fcc0004000000 */
[----:B------:R-:W-:Y:S05]  /*1230*/  BRA.U UP0, `(.L_x_14) ;  /* 0xfffffffd00e47547 */ /* 0x000fea000b83ffff */
.L_x_4:
[----:B------:R-:W0:Y:S08]  /*1240*/  LDC.64 R6, c[0x0][0x398] ;  /* 0x0000e600ff067b82 */ /* 0x000e300000000a00 */
[----:B------:R-:W1:Y:S01]  /*1250*/  LDC.64 R8, c[0x0][0x3b0] ;  /* 0x0000ec00ff087b82 */ /* 0x000e620000000a00 */
[----:B------:R-:W-:Y:S01]  /*1260*/  ISETP.GE.AND P0, PT, R3, 0x1, PT ;  /* 0x000000010300780c */ /* 0x000fe20003f06270 */
[----:B------:R-:W-:-:S02]  /*1270*/  HFMA2 R5, -RZ, RZ, 0, 5.9604644775390625e-08 ;  /* 0x00000001ff057431 */ /* 0x000fc400000001ff */
[----:B0-----:R-:W-:-:S05]  /*1280*/  IMAD.WIDE R6, R0, 0x4, R6 ;  /* 0x0000000400067825 */ /* 0x001fca00078e0206 */
[----:B------:R0:W-:Y:S01]  /*1290*/  STG.E desc[UR8][R6.64], R4 ;  /* 0x0000000406007986 */ /* 0x0001e2000c101908 */
[----:B-1----:R-:W-:-:S05]  /*12a0*/  IMAD.WIDE.U32 R8, R4, 0x4, R8 ;  /* 0x0000000404087825 */ /* 0x002fca00078e0008 */
[----:B------:R0:W-:Y:S01]  /*12b0*/  REDG.E.ADD.STRONG.GPU desc[UR8][R8.64], R5 ;  /* 0x000000050800798e */ /* 0x0001e2000c12e108 */
[----:B------:R-:W-:Y:S05]  /*12c0*/  @!P0 EXIT ;  /* 0x000000000000894d */ /* 0x000fea0003800000 */
[C---:B------:R-:W-:Y:S01]  /*12d0*/  ISETP.GE.U32.AND P1, PT, R3.reuse, 0x10, PT ;  /* 0x000000100300780c */ /* 0x040fe20003f26070 */
[-C--:B------:R-:W-:Y:S01]  /*12e0*/  IMAD R0, R0, R3.reuse, RZ ;  /* 0x0000000300007224 */ /* 0x080fe200078e02ff */
[----:B------:R-:W-:Y:S01]  /*12f0*/  LOP3.LUT P0, R12, R3, 0xf, RZ, 0xc0, !PT ;  /* 0x0000000f030c7812 */ /* 0x000fe2000780c0ff */
[----:B0-----:R-:W-:Y:S01]  /*1300*/  IMAD R4, R4, R3, RZ ;  /* 0x0000000304047224 */ /* 0x001fe200078e02ff */
[----:B------:R-:W-:-:S09]  /*1310*/  MOV R5, RZ ;  /* 0x000000ff00057202 */ /* 0x000fd20000000f00 */
[----:B------:R-:W-:Y:S05]  /*1320*/  @!P1 BRA `(.L_x_15) ;  /* 0x0000000000b49947 */ /* 0x000fea0003800000 */
[----:B------:R-:W-:Y:S02]  /*1330*/  LOP3.LUT R5, R3, 0x7ffffff0, RZ, 0xc0, !PT ;  /* 0x7ffffff003057812 */ /* 0x000fe400078ec0ff */
[----:B------:R-:W-:Y:S02]  /*1340*/  MOV R10, R4 ;  /* 0x00000004000a7202 */ /* 0x000fe40000000f00 */
[----:B------:R-:W-:Y:S01]  /*1350*/  MOV R2, R0 ;  /* 0x0000000000027202 */ /* 0x000fe20000000f00 */
[----:B------:R-:W-:-:S07]  /*1360*/  IMAD.MOV R11, RZ, RZ, -R5 ;  /* 0x000000ffff0b7224 */ /* 0x000fce00078e0a05 */
.L_x_16:
[----:B------:R-:W0:Y:S08]  /*1370*/  LDC.64 R6, c[0x0][0x380] ;  /* 0x0000e000ff067b82 */ /* 0x000e300000000a00 */
[----:B----4-:R-:W1:Y:S01]  /*1380*/  LDC.64 R8, c[0x0][0x3a8] ;  /* 0x0000ea00ff087b82 */ /* 0x010e620000000a00 */
[----:B0-----:R-:W-:-:S05]  /*1390*/  IMAD.WIDE R6, R2, 0x4, R6 ;  /* 0x0000000402067825 */ /* 0x001fca00078e0206 */
[----:B------:R-:W2:Y:S01]  /*13a0*/  LDG.E R13, desc[UR8][R6.64] ;  /* 0x00000008060d7981 */ /* 0x000ea2000c1e1900 */
[----:B-1----:R-:W-:-:S05]  /*13b0*/  IMAD.WIDE R8, R10, 0x4, R8 ;  /* 0x000000040a087825 */ /* 0x002fca00078e0208 */
[----:B--2---:R0:W-:Y:S04]  /*13c0*/  REDG.E.ADD.F32.FTZ.RN.STRONG.GPU desc[UR8][R8.64], R13 ;  /* 0x0000000d080079a6 */ /* 0x0041e8000c12f308 */
[----:B------:R-:W2:Y:S04]  /*13d0*/  LDG.E R15, desc[UR8][R6.64+0x4] ;  /* 0x00000408060f7981 */ /* 0x000ea8000c1e1900 */
[----:B--2---:R1:W-:Y:S04]  /*13e0*/  REDG.E.ADD.F32.FTZ.RN.STRONG.GPU desc[UR8][R8.64+0x4], R15 ;  /* 0x0000040f080079a6 */ /* 0x0043e8000c12f308 */
[----:B------:R-:W2:Y:S04]  /*13f0*/  LDG.E R17, desc[UR8][R6.64+0x8] ;  /* 0x0000080806117981 */ /* 0x000ea8000c1e1900 */
[----:B--2---:R2:W-:Y:S04]  /*1400*/  REDG.E.ADD.F32.FTZ.RN.STRONG.GPU desc[UR8][R8.64+0x8], R17 ;  /* 0x00000811080079a6 */ /* 0x0045e8000c12f308 */
[----:B------:R-:W3:Y:S04]  /*1410*/  LDG.E R19, desc[UR8][R6.64+0xc] ;  /* 0x00000c0806137981 */ /* 0x000ee8000c1e1900 */
[----:B---3--:R3:W-:Y:S04]  /*1420*/  REDG.E.ADD.F32.FTZ.RN.STRONG.GPU desc[UR8][R8.64+0xc], R19 ;  /* 0x00000c13080079a6 */ /* 0x0087e8000c12f308 */
[----:B------:R-:W4:Y:S04]  /*1430*/  LDG.E R21, desc[UR8][R6.64+0x10] ;  /* 0x0000100806157981 */ /* 0x000f28000c1e1900 */
[----:B----4-:R4:W-:Y:S04]  /*1440*/  REDG.E.ADD.F32.FTZ.RN.STRONG.GPU desc[UR8][R8.64+0x10], R21 ;  /* 0x00001015080079a6 */ /* 0x0109e8000c12f308 */
[----:B------:R-:W5:Y:S04]  /*1450*/  LDG.E R23, desc[UR8][R6.64+0x14] ;  /* 0x0000140806177981 */ /* 0x000f68000c1e1900 */
[----:B-----5:R5:W-:Y:S04]  /*1460*/  REDG.E.ADD.F32.FTZ.RN.STRONG.GPU desc[UR8][R8.64+0x14], R23 ;  /* 0x00001417080079a6 */ /* 0x020be8000c12f308 */
[----:B0-----:R-:W2:Y:S04]  /*1470*/  LDG.E R13, desc[UR8][R6.64+0x18] ;  /* 0x00001808060d7981 */ /* 0x001ea8000c1e1900 */
[----:B--2---:R0:W-:Y:S04]  /*1480*/  REDG.E.ADD.F32.FTZ.RN.STRONG.GPU desc[UR8][R8.64+0x18], R13 ;  /* 0x0000180d080079a6 */ /* 0x0041e8000c12f308 */
[----:B-1----:R-:W2:Y:S04]  /*1490*/  LDG.E R15, desc[UR8][R6.64+0x1c] ;  /* 0x00001c08060f7981 */ /* 0x002ea8000c1e1900 */
[----:B--2---:R1:W-:Y:S04]  /*14a0*/  REDG.E.ADD.F32.FTZ.RN.STRONG.GPU desc[UR8][R8.64+0x1c], R15 ;  /* 0x00001c0f080079a6 */ /* 0x0043e8000c12f308 */
[----:B------:R-:W2:Y:S04]  /*14b0*/  LDG.E R17, desc[UR8][R6.64+0x20] ;  /* 0x0000200806117981 */ /* 0x000ea8000c1e1900 */
[----:B--2---:R2:W-:Y:S04]  /*14c0*/  REDG.E.ADD.F32.FTZ.RN.STRONG.GPU desc[UR8][R8.64+0x20], R17 ;  /* 0x00002011080079a6 */ /* 0x0045e8000c12f308 */
[----:B---3--:R-:W3:Y:S04]  /*14d0*/  LDG.E R19, desc[UR8][R6.64+0x24] ;  /* 0x0000240806137981 */ /* 0x008ee8000c1e1900 */
[----:B---3--:R3:W-:Y:S04]  /*14e0*/  REDG.E.ADD.F32.FTZ.RN.STRONG.GPU desc[UR8][R8.64+0x24], R19 ;  /* 0x00002413080079a6 */ /* 0x0087e8000c12f308 */
[----:B----4-:R-:W4:Y:S04]  /*14f0*/  LDG.E R21, desc[UR8][R6.64+0x28] ;  /* 0x0000280806157981 */ /* 0x010f28000c1e1900 */
[----:B----4-:R4:W-:Y:S04]  /*1500*/  REDG.E.ADD.F32.FTZ.RN.STRONG.GPU desc[UR8][R8.64+0x28], R21 ;  /* 0x00002815080079a6 */ /* 0x0109e8000c12f308 */
[----:B-----5:R-:W5:Y:S04]  /*1510*/  LDG.E R23, desc[UR8][R6.64+0x2c] ;  /* 0x00002c0806177981 */ /* 0x020f68000c1e1900 */
[----:B-----5:R4:W-:Y:S04]  /*1520*/  REDG.E.ADD.F32.FTZ.RN.STRONG.GPU desc[UR8][R8.64+0x2c], R23 ;  /* 0x00002c17080079a6 */ /* 0x0209e8000c12f308 */
[----:B0-----:R-:W5:Y:S04]  /*1530*/  LDG.E R13, desc[UR8][R6.64+0x30] ;  /* 0x00003008060d7981 */ /* 0x001f68000c1e1900 */
[----:B-----5:R4:W-:Y:S04]  /*1540*/  REDG.E.ADD.F32.FTZ.RN.STRONG.GPU desc[UR8][R8.64+0x30], R13 ;  /* 0x0000300d080079a6 */ /* 0x0209e8000c12f308 */
[----:B-1----:R-:W5:Y:S04]  /*1550*/  LDG.E R15, desc[UR8][R6.64+0x34] ;  /* 0x00003408060f7981 */ /* 0x002f68000c1e1900 */
[----:B-----5:R4:W-:Y:S04]  /*1560*/  REDG.E.ADD.F32.FTZ.RN.STRONG.GPU desc[UR8][R8.64+0x34], R15 ;  /* 0x0000340f080079a6 */ /* 0x0209e8000c12f308 */
[----:B--2---:R-:W2:Y:S01]  /*1570*/  LDG.E R17, desc[UR8][R6.64+0x38] ;  /* 0x0000380806117981 */ /* 0x004ea2000c1e1900 */
[----:B------:R-:W-:-:S04]  /*1580*/  IADD3 R11, PT, PT, R11, 0x10, RZ ;  /* 0x000000100b0b7810 */ /* 0x000fc80007ffe0ff */
[----:B------:R-:W-:Y:S01]  /*1590*/  ISETP.NE.AND P1, PT, R11, RZ, PT ;  /* 0x000000ff0b00720c */ /* 0x000fe20003f25270 */
[----:B--2---:R4:W-:Y:S04]  /*15a0*/  REDG.E.ADD.F32.FTZ.RN.STRONG.GPU desc[UR8][R8.64+0x38], R17 ;  /* 0x00003811080079a6 */ /* 0x0049e8000c12f308 */
[----:B---3--:R-:W2:Y:S01]  /*15b0*/  LDG.E R19, desc[UR8][R6.64+0x3c] ;  /* 0x00003c0806137981 */ /* 0x008ea2000c1e1900 */
[----:B------:R-:W-:Y:S02]  /*15c0*/  IADD3 R2, PT, PT, R2, 0x10, RZ ;  /* 0x0000001002027810 */ /* 0x000fe40007ffe0ff */
[----:B------:R-:W-:Y:S01]  /*15d0*/  IADD3 R10, PT, PT, R10, 0x10, RZ ;  /* 0x000000100a0a7810 */ /* 0x000fe20007ffe0ff */
[----:B--2---:R4:W-:Y:S04]  /*15e0*/  REDG.E.ADD.F32.FTZ.RN.STRONG.GPU desc[UR8][R8.64+0x3c], R19 ;  /* 0x00003c13080079a6 */ /* 0x0049e8000c12f308 */
[----:B------:R-:W-:Y:S05]  /*15f0*/  @P1 BRA `(.L_x_16) ;  /* 0xfffffffc005c1947 */ /* 0x000fea000383ffff */
.L_x_15:
[----:B------:R-:W-:Y:S05]  /*1600*/  @!P0 EXIT ;  /* 0x000000000000894d */ /* 0x000fea0003800000 */
[----:B------:R-:W-:Y:S02]  /*1610*/  ISETP.GE.U32.AND P0, PT, R12, 0x8, PT ;  /* 0x000000080c00780c */ /* 0x000fe40003f06070 */
[----:B------:R-:W-:-:S04]  /*1620*/  LOP3.LUT R2, R3, 0x7, RZ, 0xc0, !PT ;  /* 0x0000000703027812 */ /* 0x000fc800078ec0ff */
[----:B------:R-:W-:-:S07]  /*1630*/  ISETP.NE.AND P1, PT, R2, RZ, PT ;  /* 0x000000ff0200720c */ /* 0x000fce0003f25270 */
[----:B------:R-:W-:Y:S06]  /*1640*/  @!P0 BRA `(.L_x_17) ;  /* 0x00000000005c8947 */ /* 0x000fec0003800000 */
[----:B------:R-:W0:Y:S01]  /*1650*/  LDC.64 R6, c[0x0][0x380] ;  /* 0x0000e000ff067b82 */ /* 0x000e220000000a00 */
[----:B----4-:R-:W-:-:S05]  /*1660*/  IADD3 R9, PT, PT, R0, R5, RZ ;  /* 0x0000000500097210 */ /* 0x010fca0007ffe0ff */
[----:B0-----:R-:W-:Y:S02]  /*1670*/  IMAD.WIDE R6, R9, 0x4, R6 ;  /* 0x0000000409067825 */ /* 0x001fe400078e0206 */
[----:B------:R-:W0:Y:S03]  /*1680*/  LDC.64 R8, c[0x0][0x3a8] ;  /* 0x0000ea00ff087b82 */ /* 0x000e260000000a00 */
[----:B------:R-:W2:Y:S01]  /*1690*/  LDG.E R11, desc[UR8][R6.64] ;  /* 0x00000008060b7981 */ /* 0x000ea2000c1e1900 */
[----:B------:R-:W-:-:S04]  /*16a0*/  IMAD.IADD R13, R4, 0x1, R5 ;  /* 0x00000001040d7824 */ /* 0x000fc800078e0205 */
[----:B0-----:R-:W-:-:S05]  /*16b0*/  IMAD.WIDE R8, R13, 0x4, R8 ;  /* 0x000000040d087825 */ /* 0x001fca00078e0208 */
[----:B--2---:R0:W-:Y:S04]  /*16c0*/  REDG.E.ADD.F32.FTZ.RN.STRONG.GPU desc[UR8][R8.64], R11 ;  /* 0x0000000b080079a6 */ /* 0x0041e8000c12f308 */
[----:B------:R-:W2:Y:S04]  /*16d0*/  LDG.E R13, desc[UR8][R6.64+0x4] ;  /* 0x00000408060d7981 */ /* 0x000ea8000c1e1900 */
[----:B--2---:R1:W-:Y:S04]  /*16e0*/  REDG.E.ADD.F32.FTZ.RN.STRONG.GPU desc[UR8][R8.64+0x4], R13 ;  /* 0x0000040d080079a6 */ /* 0x0043e8000c12f308 */
[----:B------:R-:W2:Y:S04]  /*16f0*/  LDG.E R15, desc[UR8][R6.64+0x8] ;  /* 0x00000808060f7981 */ /* 0x000ea8000c1e1900 */
[----:B--2---:R2:W-:Y:S04]  /*1700*/  REDG.E.ADD.F32.FTZ.RN.STRONG.GPU desc[UR8][R8.64+0x8], R15 ;  /* 0x0000080f080079a6 */ /* 0x0045e8000c12f308 */
[----:B------:R-:W3:Y:S04]  /*1710*/  LDG.E R17, desc[UR8][R6.64+0xc] ;  /* 0x00000c0806117981 */ /* 0x000ee8000c1e1900 */
[----:B---3--:R2:W-:Y:S04]  /*1720*/  REDG.E.ADD.F32.FTZ.RN.STRONG.GPU desc[UR8][R8.64+0xc], R17 ;  /* 0x00000c11080079a6 */ /* 0x0085e8000c12f308 */
[----:B------:R-:W3:Y:S04]  /*1730*/  LDG.E R19, desc[UR8][R6.64+0x10] ;  /* 0x0000100806137981 */ /* 0x000ee8000c1e1900 */
[----:B---3--:R2:W-:Y:S04]  /*1740*/  REDG.E.ADD.F32.FTZ.RN.STRONG.GPU desc[UR8][R8.64+0x10], R19 ;  /* 0x00001013080079a6 */ /* 0x0085e8000c12f308 */
[----:B------:R-:W3:Y:S04]  /*1750*/  LDG.E R21, desc[UR8][R6.64+0x14] ;  /* 0x0000140806157981 */ /* 0x000ee8000c1e1900 */
[----:B---3--:R2:W-:Y:S04]  /*1760*/  REDG.E.ADD.F32.FTZ.RN.STRONG.GPU desc[UR8][R8.64+0x14], R21 ;  /* 0x00001415080079a6 */ /* 0x0085e8000c12f308 */
[----:B0-----:R-:W3:Y:S04]  /*1770*/  LDG.E R11, desc[UR8][R6.64+0x18] ;  /* 0x00001808060b7981 */ /* 0x001ee8000c1e1900 */
[----:B---3--:R2:W-:Y:S04]  /*1780*/  REDG.E.ADD.F32.FTZ.RN.STRONG.GPU desc[UR8][R8.64+0x18], R11 ;  /* 0x0000180b080079a6 */ /* 0x0085e8000c12f308 */
[----:B-1----:R-:W3:Y:S01]  /*1790*/  LDG.E R13, desc[UR8][R6.64+0x1c] ;  /* 0x00001c08060d7981 */ /* 0x002ee2000c1e1900 */
[----:B------:R-:W-:-:S03]  /*17a0*/  IADD3 R5, PT, PT, R5, 0x8, RZ ;  /* 0x0000000805057810 */ /* 0x000fc60007ffe0ff */
[----:B---3--:R2:W-:Y:S04]  /*17b0*/  REDG.E.ADD.F32.FTZ.RN.STRONG.GPU desc[UR8][R8.64+0x1c], R13 ;  /* 0x00001c0d080079a6 */ /* 0x0085e8000c12f308 */
.L_x_17:
[----:B------:R-:W-:Y:S05]  /*17c0*/  @!P1 EXIT ;  /* 0x000000000000994d */ /* 0x000fea0003800000 */
[----:B------:R-:W-:Y:S02]  /*17d0*/  ISETP.GE.U32.AND P0, PT, R2, 0x4, PT ;  /* 0x000000040200780c */ /* 0x000fe40003f06070 */
[----:B------:R-:W-:-:S04]  /*17e0*/  LOP3.LUT R10, R3, 0x3, RZ, 0xc0, !PT ;  /* 0x00000003030a7812 */ /* 0x000fc800078ec0ff */
[----:B------:R-:W-:-:S07]  /*17f0*/  ISETP.NE.AND P1, PT, R10, RZ, PT ;  /* 0x000000ff0a00720c */ /* 0x000fce0003f25270 */
[----:B------:R-:W-:Y:S06]  /*1800*/  @!P0 BRA `(.L_x_18) ;  /* 0x00000000003c8947 */ /* 0x000fec0003800000 */
[----:B------:R-:W0:Y:S01]  /*1810*/  LDC.64 R2, c[0x0][0x380] ;  /* 0x0000e000ff027b82 */ /* 0x000e220000000a00 */
[----:B------:R-:W-:-:S05]  /*1820*/  IADD3 R7, PT, PT, R0, R5, RZ ;  /* 0x0000000500077210 */ /* 0x000fca0007ffe0ff */
[----:B0-----:R-:W-:Y:S02]  /*1830*/  IMAD.WIDE R2, R7, 0x4, R2 ;  /* 0x0000000407027825 */ /* 0x001fe400078e0202 */
[----:B------:R-:W0:Y:S03]  /*1840*/  LDC.64 R6, c[0x0][0x3a8] ;  /* 0x0000ea00ff067b82 */ /* 0x000e260000000a00 */
[----:B--2-4-:R-:W2:Y:S01]  /*1850*/  LDG.E R9, desc[UR8][R2.64] ;  /* 0x0000000802097981 */ /* 0x014ea2000c1e1900 */
[----:B------:R-:W-:-:S05]  /*1860*/  IADD3 R11, PT, PT, R4, R5, RZ ;  /* 0x00000005040b7210 */ /* 0x000fca0007ffe0ff */
[----:B0-----:R-:W-:-:S05]  /*1870*/  IMAD.WIDE R6, R11, 0x4, R6 ;  /* 0x000000040b067825 */ /* 0x001fca00078e0206 */
[----:B--2---:R0:W-:Y:S04]  /*1880*/  REDG.E.ADD.F32.FTZ.RN.STRONG.GPU desc[UR8][R6.64], R9 ;  /* 0x00000009060079a6 */ /* 0x0041e8000c12f308 */
[----:B------:R-:W2:Y:S04]  /*1890*/  LDG.E R11, desc[UR8][R2.64+0x4] ;  /* 0x00000408020b7981 */ /* 0x000ea8000c1e1900 */
[----:B--2---:R0:W-:Y:S04]  /*18a0*/  REDG.E.ADD.F32.FTZ.RN.STRONG.GPU desc[UR8][R6.64+0x4], R11 ;  /* 0x0000040b060079a6 */ /* 0x0041e8000c12f308 */
[----:B------:R-:W2:Y:S04]  /*18b0*/  LDG.E R13, desc[UR8][R2.64+0x8] ;  /* 0x00000808020d7981 */ /* 0x000ea8000c1e1900 */
[----:B--2---:R0:W-:Y:S04]  /*18c0*/  REDG.E.ADD.F32.FTZ.RN.STRONG.GPU desc[UR8][R6.64+0x8], R13 ;  /* 0x0000080d060079a6 */ /* 0x0041e8000c12f308 */
[----:B------:R-:W2:Y:S01]  /*18d0*/  LDG.E R15, desc[UR8][R2.64+0xc] ;  /* 0x00000c08020f7981 */ /* 0x000ea2000c1e1900 */
[----:B------:R-:W-:-:S03]  /*18e0*/  IADD3 R5, PT, PT, R5, 0x4, RZ ;  /* 0x0000000405057810 */ /* 0x000fc60007ffe0ff */
[----:B--2---:R0:W-:Y:S04]  /*18f0*/  REDG.E.ADD.F32.FTZ.RN.STRONG.GPU desc[UR8][R6.64+0xc], R15 ;  /* 0x00000c0f060079a6 */ /* 0x0041e8000c12f308 */
.L_x_18:
[----:B------:R-:W-:Y:S05]  /*1900*/  @!P1 EXIT ;  /* 0x000000000000994d */ /* 0x000fea0003800000 */
[----:B0-2-4-:R-:W0:Y:S01]  /*1910*/  LDC.64 R8, c[0x0][0x380] ;  /* 0x0000e000ff087b82 */ /* 0x015e220000000a00 */
[----:B------:R-:W-:Y:S01]  /*1920*/  IADD3 R13, PT, PT, R0, R5, RZ ;  /* 0x00000005000d7210 */ /* 0x000fe20007ffe0ff */
[----:B------:R-:W-:Y:S01]  /*1930*/  IMAD.IADD R11, R4, 0x1, R5 ;  /* 0x00000001040b7824 */ /* 0x000fe200078e0205 */
[----:B------:R-:W-:-:S05]  /*1940*/  IADD3 R0, PT, PT, -R10, RZ, RZ ;  /* 0x000000ff0a007210 */ /* 0x000fca0007ffe1ff */
[----:B------:R-:W1:Y:S02]  /*1950*/  LDC.64 R6, c[0x0][0x3a8] ;  /* 0x0000ea00ff067b82 */ /* 0x000e640000000a00 */
.L_x_19:
[----:B0-2---:R-:W-:-:S06]  /*1960*/  IMAD.WIDE R4, R13, 0x4, R8 ;  /* 0x000000040d047825 */ /* 0x005fcc00078e0208 */
[----:B------:R-:W2:Y:S01]  /*1970*/  LDG.E R5, desc[UR8][R4.64] ;  /* 0x0000000804057981 */ /* 0x000ea2000c1e1900 */
[----:B------:R-:W-:Y:S01]  /*1980*/  IADD3 R0, PT, PT, R0, 0x1, RZ ;  /* 0x0000000100007810 */ /* 0x000fe20007ffe0ff */
[----:B-1----:R-:W-:-:S03]  /*1990*/  IMAD.WIDE R2, R11, 0x4, R6 ;  /* 0x000000040b027825 */ /* 0x002fc600078e0206 */
[----:B------:R-:W-:Y:S02]  /*19a0*/  ISETP.NE.AND P0, PT, R0, RZ, PT ;  /* 0x000000ff0000720c */ /* 0x000fe40003f05270 */
[----:B------:R-:W-:Y:S02]  /*19b0*/  IADD3 R11, PT, PT, R11, 0x1, RZ ;  /* 0x000000010b0b7810 */ /* 0x000fe40007ffe0ff */
[----:B------:R-:W-:Y:S01]  /*19c0*/  IADD3 R13, PT, PT, R13, 0x1, RZ ;  /* 0x000000010d0d7810 */ /* 0x000fe20007ffe0ff */
[----:B--2---:R2:W-:Y:S08]  /*19d0*/  REDG.E.ADD.F32.FTZ.RN.STRONG.GPU desc[UR8][R2.64], R5 ;  /* 0x00000005020079a6 */ /* 0x0045f0000c12f308 */
[----:B------:R-:W-:Y:S05]  /*19e0*/  @P0 BRA `(.L_x_19) ;  /* 0xfffffffc00dc0947 */ /* 0x000fea000383ffff */
[----:B------:R-:W-:Y:S05]  /*19f0*/  EXIT ;  /* 0x000000000000794d */ /* 0x000fea0003800000 */
.L_x_20:
[----:B------:R-:W-:-:S00]  /*1a00*/  BRA `(.L_x_20) ;  /* 0xfffffffc00fc7947 */ /* 0x000fc0000383ffff */
[----:B------:R-:W-:-:S00]  /*1a10*/  NOP ;  /* 0x0000000000007918 */ /* 0x000fc00000000000 */
        /* <DEDUP_REMOVED lines=14> */
.L_x_21:


//--------------------- .nv.shared.reserved.0     --------------------------
	.section	.nv.shared.reserved.0,"aw",@nobits
	.weak		__nv_reservedSMEM_offset_0_alias
	.size		__nv_reservedSMEM_offset_0_alias, 0, 64
	.other		__nv_reservedSMEM_offset_0_alias,@"STO_CUDA_RESERVED_SHARED STV_DEFAULT"
__nv_reservedSMEM_offset_0_alias:
	.zero		0
	.zero		64


//--------------------- .nv.constant0._Z17Func_kmeans_pointPfiiiPiS_S_S0_ --------------------------
	.section	.nv.constant0._Z17Func_kmeans_pointPfiiiPiS_S_S0_,"a",@progbits
	.sectionflags	@""
	.align	4
.nv.constant0._Z17Func_kmeans_pointPfiiiPiS_S_S0_:
	.zero		952


//--------------------- SYMBOLS --------------------------

	.type		.nv.reservedSmem.offset0,@object
	.size		.nv.reservedSmem.offset0,0x4
